	.target	sm_100a

	.elftype	@"ET_EXEC"


//--------------------- .note.nv.tkinfo           --------------------------
	.section	.note.nv.tkinfo,"",@"SHT_NOTE"
	.sectionflags	@"SHF_NOTE_NV_TKINFO"
	.tkinfo
        /*0018*/ 	.word	0x00000081
        /*0030*/ 	.string	""
        /*0030*/ 	.string	"ptxas-blackwell"
        /*0030*/ 	.string	"Cuda compilation tools, release 12.9, V12.9.86"
        /*0030*/ 	.string	"Build cuda_12.9.r12.9/compiler.36037853_0"
        /*0030*/ 	.string	"-v  -suppress-debug-info  -lineinfo  -arch sm_100a "



//--------------------- .note.nv.cuver            --------------------------
	.section	.note.nv.cuver,"",@"SHT_NOTE"
	.sectionflags	@"SHF_NOTE_NV_CUVER"
        /*0018*/ 	.short	0x0001
        /*001a*/ 	.short	0x0064
        /*001c*/ 	.short	0x0001
        /*001e*/ 	.short	0x0000
        /*0020*/ 	.short	0x0001
        /*0022*/ 	.short	0x0000


//--------------------- .nv.info                  --------------------------
	.section	.nv.info,"",@"SHT_CUDA_INFO"
	.align	4


	//----- nvinfo : EIATTR_REGCOUNT
	.align		4
        /*0000*/ 	.byte	0x04, 0x2f
        /*0002*/ 	.short	(.L_4 - .L_3)
	.align		4
.L_3:
        /*0004*/ 	.word	index@(gluon_tcgen05)
        /*0008*/ 	.word	0x00000047


	//----- nvinfo : EIATTR_FRAME_SIZE
	.align		4
.L_4:
        /*000c*/ 	.byte	0x04, 0x11
        /*000e*/ 	.short	(.L_6 - .L_5)
	.align		4
.L_5:
        /*0010*/ 	.word	index@($__internal_2_$__cuda_sm10x_tcgen05_guardrail_trap_unallocated_columns_being_dealloced)
        /*0014*/ 	.word	0x00000000


	//----- nvinfo : EIATTR_FRAME_SIZE
	.align		4
.L_6:
        /*0018*/ 	.byte	0x04, 0x11
        /*001a*/ 	.short	(.L_8 - .L_7)
	.align		4
.L_7:
        /*001c*/ 	.word	index@($__internal_1_$__cuda_sm10x_tcgen05_guardrail_trap_phase_invalid_during_alloc)
        /*0020*/ 	.word	0x00000000


	//----- nvinfo : EIATTR_FRAME_SIZE
	.align		4
.L_8:
        /*0024*/ 	.byte	0x04, 0x11
        /*0026*/ 	.short	(.L_10 - .L_9)
	.align		4
.L_9:
        /*0028*/ 	.word	index@($__internal_0_$__cuda_sm10x_tcgen05_guardrail_trap_col_being_dealloced_not_returned_by_alloc)
        /*002c*/ 	.word	0x00000000


	//----- nvinfo : EIATTR_FRAME_SIZE
	.align		4
.L_10:
        /*0030*/ 	.byte	0x04, 0x11
        /*0032*/ 	.short	(.L_12 - .L_11)
	.align		4
.L_11:
        /*0034*/ 	.word	index@(gluon_tcgen05)
        /*0038*/ 	.word	0x00000000


	//----- nvinfo : EIATTR_MIN_STACK_SIZE
	.align		4
.L_12:
        /*003c*/ 	.byte	0x04, 0x12
        /*003e*/ 	.short	(.L_14 - .L_13)
	.align		4
.L_13:
        /*0040*/ 	.word	index@(gluon_tcgen05)
        /*0044*/ 	.word	0x00000000
.L_14:


//--------------------- .nv.info.gluon_tcgen05    --------------------------
	.section	.nv.info.gluon_tcgen05,"",@"SHT_CUDA_INFO"
	.sectionflags	@""
	.align	4


	//----- nvinfo : EIATTR_CUDA_API_VERSION
	.align		4
        /*0000*/ 	.byte	0x04, 0x37
        /*0002*/ 	.short	(.L_16 - .L_15)
.L_15:
        /*0004*/ 	.word	0x00000081


	//----- nvinfo : EIATTR_KPARAM_INFO
	.align		4
.L_16:
        /*0008*/ 	.byte	0x04, 0x17
        /*000a*/ 	.short	(.L_18 - .L_17)
.L_17:
        /*000c*/ 	.word	0x00000000
        /*0010*/ 	.short	0x000a
        /*0012*/ 	.short	0x0048
        /*0014*/ 	.byte	0x00, 0xf4, 0x21, 0x00


	//----- nvinfo : EIATTR_KPARAM_INFO
	.align		4
.L_18:
        /*0018*/ 	.byte	0x04, 0x17
        /*001a*/ 	.short	(.L_20 - .L_19)
.L_19:
        /*001c*/ 	.word	0x00000000
        /*0020*/ 	.short	0x0009
        /*0022*/ 	.short	0x0040
        /*0024*/ 	.byte	0x00, 0xf4, 0x21, 0x00


	//----- nvinfo : EIATTR_KPARAM_INFO
	.align		4
.L_20:
        /*0028*/ 	.byte	0x04, 0x17
        /*002a*/ 	.short	(.L_22 - .L_21)
.L_21:
        /*002c*/ 	.word	0x00000000
        /*0030*/ 	.short	0x0008
        /*0032*/ 	.short	0x0038
        /*0034*/ 	.byte	0x00, 0xf0, 0x21, 0x00


	//----- nvinfo : EIATTR_KPARAM_INFO
	.align		4
.L_22:
        /*0038*/ 	.byte	0x04, 0x17
        /*003a*/ 	.short	(.L_24 - .L_23)
.L_23:
        /*003c*/ 	.word	0x00000000
        /*0040*/ 	.short	0x0007
        /*0042*/ 	.short	0x0030
        /*0044*/ 	.byte	0x00, 0xf0, 0x21, 0x00


	//----- nvinfo : EIATTR_KPARAM_INFO
	.align		4
.L_24:
        /*0048*/ 	.byte	0x04, 0x17
        /*004a*/ 	.short	(.L_26 - .L_25)
.L_25:
        /*004c*/ 	.word	0x00000000
        /*0050*/ 	.short	0x0006
        /*0052*/ 	.short	0x0028
        /*0054*/ 	.byte	0x00, 0xf0, 0x21, 0x00


	//----- nvinfo : EIATTR_KPARAM_INFO
	.align		4
.L_26:
        /*0058*/ 	.byte	0x04, 0x17
        /*005a*/ 	.short	(.L_28 - .L_27)
.L_27:
        /*005c*/ 	.word	0x00000000
        /*0060*/ 	.short	0x0005
        /*0062*/ 	.short	0x0020
        /*0064*/ 	.byte	0x00, 0xf0, 0x11, 0x00


	//----- nvinfo : EIATTR_KPARAM_INFO
	.align		4
.L_28:
        /*0068*/ 	.byte	0x04, 0x17
        /*006a*/ 	.short	(.L_30 - .L_29)
.L_29:
        /*006c*/ 	.word	0x00000000
        /*0070*/ 	.short	0x0004
        /*0072*/ 	.short	0x001c
        /*0074*/ 	.byte	0x00, 0xf0, 0x11, 0x00


	//----- nvinfo : EIATTR_KPARAM_INFO
	.align		4
.L_30:
        /*0078*/ 	.byte	0x04, 0x17
        /*007a*/ 	.short	(.L_32 - .L_31)
.L_31:
        /*007c*/ 	.word	0x00000000
        /*0080*/ 	.short	0x0003
        /*0082*/ 	.short	0x0018
        /*0084*/ 	.byte	0x00, 0xf0, 0x11, 0x00


	//----- nvinfo : EIATTR_KPARAM_INFO
	.align		4
.L_32:
        /*0088*/ 	.byte	0x04, 0x17
        /*008a*/ 	.short	(.L_34 - .L_33)
.L_33:
        /*008c*/ 	.word	0x00000000
        /*0090*/ 	.short	0x0002
        /*0092*/ 	.short	0x0010
        /*0094*/ 	.byte	0x00, 0xf4, 0x21, 0x00


	//----- nvinfo : EIATTR_KPARAM_INFO
	.align		4
.L_34:
        /*0098*/ 	.byte	0x04, 0x17
        /*009a*/ 	.short	(.L_36 - .L_35)
.L_35:
        /*009c*/ 	.word	0x00000000
        /*00a0*/ 	.short	0x0001
        /*00a2*/ 	.short	0x0008
        /*00a4*/ 	.byte	0x00, 0xf4, 0x21, 0x00


	//----- nvinfo : EIATTR_KPARAM_INFO
	.align		4
.L_36:
        /*00a8*/ 	.byte	0x04, 0x17
        /*00aa*/ 	.short	(.L_38 - .L_37)
.L_37:
        /*00ac*/ 	.word	0x00000000
        /*00b0*/ 	.short	0x0000
        /*00b2*/ 	.short	0x0000
        /*00b4*/ 	.byte	0x00, 0xf4, 0x21, 0x00


	//----- nvinfo : EIATTR_AT_ENTRY_FRAGMENTS
	.align		4
.L_38:
        /*00b8*/ 	.byte	0x04, 0x4f
        /*00ba*/ 	.short	(.L_40 - .L_39)


	//   ....[0]....
.L_39:
        /*00bc*/ 	.word	0x00000004


	//----- nvinfo : EIATTR_RESERVED_SMEM_USED
	.align		4
.L_40:
        /*00c0*/ 	.byte	0x01, 0x41
	.zero		2


	//----- nvinfo : EIATTR_SPARSE_MMA_MASK
	.align		4
        /*00c4*/ 	.byte	0x03, 0x50
        /*00c6*/ 	.short	0x0000


	//----- nvinfo : EIATTR_TCGEN05_1CTA_USED
	.align		4
        /*00c8*/ 	.byte	0x01, 0x51
	.zero		2


	//----- nvinfo : EIATTR_MAXREG_COUNT
	.align		4
        /*00cc*/ 	.byte	0x03, 0x1b
        /*00ce*/ 	.short	0x00ff


	//----- nvinfo : EIATTR_NUM_BARRIERS
	.align		4
        /*00d0*/ 	.byte	0x02, 0x4c
        /*00d2*/ 	.byte	0x01
	.zero		1


	//----- nvinfo : EIATTR_INT_WARP_WIDE_INSTR_OFFSETS
	.align		4
        /*00d4*/ 	.byte	0x04, 0x31
        /*00d6*/ 	.short	(.L_42 - .L_41)


	//   ....[0]....
.L_41:
        /*00d8*/ 	.word	0x00001750


	//   ....[1]....
        /*00dc*/ 	.word	0x00001770


	//   ....[2]....
        /*00e0*/ 	.word	0x000017f0


	//   ....[3]....
        /*00e4*/ 	.word	0x00001ac0


	//   ....[4]....
        /*00e8*/ 	.word	0x00001ad0


	//   ....[5]....
        /*00ec*/ 	.word	0x00001b30


	//   ....[6]....
        /*00f0*/ 	.word	0x00001b40


	//   ....[7]....
        /*00f4*/ 	.word	0x00001e10


	//   ....[8]....
        /*00f8*/ 	.word	0x00001e20


	//   ....[9]....
        /*00fc*/ 	.word	0x00001fa0


	//   ....[10]....
        /*0100*/ 	.word	0x00001fd0


	//   ....[11]....
        /*0104*/ 	.word	0x00002000


	//   ....[12]....
        /*0108*/ 	.word	0x00002020


	//   ....[13]....
        /*010c*/ 	.word	0x00002320


	//   ....[14]....
        /*0110*/ 	.word	0x00002330


	//   ....[15]....
        /*0114*/ 	.word	0x000026b0


	//   ....[16]....
        /*0118*/ 	.word	0x000026c0


	//   ....[17]....
        /*011c*/ 	.word	0x00002bb0


	//   ....[18]....
        /*0120*/ 	.word	0x00002c00


	//----- nvinfo : EIATTR_COOP_GROUP_MASK_REGIDS
	.align		4
.L_42:
        /*0124*/ 	.byte	0x04, 0x29
        /*0126*/ 	.short	(.L_44 - .L_43)


	//   ....[0]....
.L_43:
        /*0128*/ 	.word	0xffffffff


	//   ....[1]....
        /*012c*/ 	.word	0xffffffff


	//   ....[2]....
        /*0130*/ 	.word	0xffffffff


	//   ....[3]....
        /*0134*/ 	.word	0xffffffff


	//   ....[4]....
        /*0138*/ 	.word	0xffffffff


	//   ....[5]....
        /*013c*/ 	.word	0xffffffff


	//   ....[6]....
        /*0140*/ 	.word	0xffffffff


	//   ....[7]....
        /*0144*/ 	.word	0xffffffff


	//   ....[8]....
        /*0148*/ 	.word	0xffffffff


	//   ....[9]....
        /*014c*/ 	.word	0xffffffff


	//----- nvinfo : EIATTR_COOP_GROUP_INSTR_OFFSETS
	.align		4
.L_44:
        /*0150*/ 	.byte	0x04, 0x28
        /*0152*/ 	.short	(.L_46 - .L_45)


	//   ....[0]....
.L_45:
        /*0154*/ 	.word	0x00000050


	//   ....[1]....
        /*0158*/ 	.word	0x00000310


	//   ....[2]....
        /*015c*/ 	.word	0x00000500


	//   ....[3]....
        /*0160*/ 	.word	0x000009a0


	//   ....[4]....
        /*0164*/ 	.word	0x00000ae0


	//   ....[5]....
        /*0168*/ 	.word	0x00000fe0


	//   ....[6]....
        /*016c*/ 	.word	0x00001120


	//   ....[7]....
        /*0170*/ 	.word	0x00001610


	//   ....[8]....
        /*0174*/ 	.word	0x00002a40


	//   ....[9]....
        /*0178*/ 	.word	0x00002cb0


	//----- nvinfo : EIATTR_VRC_CTA_INIT_COUNT
	.align		4
.L_46:
        /*017c*/ 	.byte	0x02, 0x4a
        /*017e*/ 	.byte	0x80
	.zero		1


	//----- nvinfo : EIATTR_MBARRIER_INSTR_OFFSETS
	.align		4
        /*0180*/ 	.byte	0x04, 0x39
        /*0182*/ 	.short	(.L_48 - .L_47)


	//   ....[0]....
.L_47:
        /*0184*/ 	.word	0x00001810
        /*0188*/ 	.word	0x000000ff
        /*018c*/ 	.word	0x0001e000
        /*0190*/ 	.short	0x0100
        /*0192*/ 	.byte	0x08
	.zero		1


	//   ....[1]....
        /*0194*/ 	.word	0x00001820
        /*0198*/ 	.word	0x000000ff
        /*019c*/ 	.word	0x0001e020
        /*01a0*/ 	.short	0x0100
        /*01a2*/ 	.byte	0x08
	.zero		1


	//   ....[2]....
        /*01a4*/ 	.word	0x000018d0
        /*01a8*/ 	.word	0x000000ff
        /*01ac*/ 	.word	0x0001e008
        /*01b0*/ 	.short	0x0100
        /*01b2*/ 	.byte	0x08
	.zero		1


	//   ....[3]....
        /*01b4*/ 	.word	0x000018e0
        /*01b8*/ 	.word	0x000000ff
        /*01bc*/ 	.word	0x0001e028
        /*01c0*/ 	.short	0x0100
        /*01c2*/ 	.byte	0x08
	.zero		1


	//   ....[4]....
        /*01c4*/ 	.word	0x000019f0
        /*01c8*/ 	.word	0x000000ff
        /*01cc*/ 	.word	0x0001e010
        /*01d0*/ 	.short	0x0100
        /*01d2*/ 	.byte	0x08
	.zero		1


	//   ....[5]....
        /*01d4*/ 	.word	0x00001a00
        /*01d8*/ 	.word	0x000000ff
        /*01dc*/ 	.word	0x0001e030
        /*01e0*/ 	.short	0x0100
        /*01e2*/ 	.byte	0x08
	.zero		1


	//   ....[6]....
        /*01e4*/ 	.word	0x00001bd0
        /*01e8*/ 	.word	0x000000ff
        /*01ec*/ 	.word	0x0001e000
        /*01f0*/ 	.short	0x010a
        /*01f2*/ 	.byte	0x08
	.zero		1


	//   ....[7]....
        /*01f4*/ 	.word	0x00001e70
        /*01f8*/ 	.word	0x000000ff
        /*01fc*/ 	.word	0x0001e020
        /*0200*/ 	.short	0x010a
        /*0202*/ 	.byte	0x08
	.zero		1


	//   ....[8]....
        /*0204*/ 	.word	0x000020a0
        /*0208*/ 	.word	0x000000ff
        /*020c*/ 	.word	0x0001e000
        /*0210*/ 	.short	0x010a
        /*0212*/ 	.byte	0x1c
	.zero		1


	//   ....[9]....
        /*0214*/ 	.word	0x00002370
        /*0218*/ 	.word	0x000000ff
        /*021c*/ 	.word	0x0001e020
        /*0220*/ 	.short	0x010a
        /*0222*/ 	.byte	0x1c
	.zero		1


	//   ....[10]....
        /*0224*/ 	.word	0x00002440
        /*0228*/ 	.word	0x000000ff
        /*022c*/ 	.word	0x0001e000
        /*0230*/ 	.short	0x0108
        /*0232*/ 	.byte	0x08
	.zero		1


	//   ....[11]....
        /*0234*/ 	.word	0x00002450
        /*0238*/ 	.word	0x000000ff
        /*023c*/ 	.word	0x0001e020
        /*0240*/ 	.short	0x0108
        /*0242*/ 	.byte	0x08
	.zero		1


	//   ....[12]....
        /*0244*/ 	.word	0x000024a0
        /*0248*/ 	.word	0x000000ff
        /*024c*/ 	.word	0x0001e008
        /*0250*/ 	.short	0x0108
        /*0252*/ 	.byte	0x08
	.zero		1


	//   ....[13]....
        /*0254*/ 	.word	0x000024b0
        /*0258*/ 	.word	0x000000ff
        /*025c*/ 	.word	0x0001e028
        /*0260*/ 	.short	0x0108
        /*0262*/ 	.byte	0x08
	.zero		1


	//   ....[14]....
        /*0264*/ 	.word	0x00002500
        /*0268*/ 	.word	0x000000ff
        /*026c*/ 	.word	0x0001e010
        /*0270*/ 	.short	0x0108
        /*0272*/ 	.byte	0x08
	.zero		1


	//   ....[15]....
        /*0274*/ 	.word	0x00002510
        /*0278*/ 	.word	0x000000ff
        /*027c*/ 	.word	0x0001e030
        /*0280*/ 	.short	0x0108
        /*0282*/ 	.byte	0x08
	.zero		1


	//   ....[16]....
        /*0284*/ 	.word	0x00002cd0
        /*0288*/ 	.word	0x000000ff
        /*028c*/ 	.word	0x0001e000
        /*0290*/ 	.short	0x010a
        /*0292*/ 	.byte	0x08
	.zero		1


	//   ....[17]....
        /*0294*/ 	.word	0x00002d00
        /*0298*/ 	.word	0x000000ff
        /*029c*/ 	.word	0x0001e020
        /*02a0*/ 	.short	0x010a
        /*02a2*/ 	.byte	0x08
	.zero		1


	//   ....[18]....
        /*02a4*/ 	.word	0x00002d30
        /*02a8*/ 	.word	0x000000ff
        /*02ac*/ 	.word	0x0001e000
        /*02b0*/ 	.short	0x010a
        /*02b2*/ 	.byte	0x1c
	.zero		1


	//   ....[19]....
        /*02b4*/ 	.word	0x00002d60
        /*02b8*/ 	.word	0x000000ff
        /*02bc*/ 	.word	0x0001e020
        /*02c0*/ 	.short	0x010a
        /*02c2*/ 	.byte	0x1c
	.zero		1


	//----- nvinfo : EIATTR_NUM_MBARRIERS
	.align		4
.L_48:
        /*02c4*/ 	.byte	0x03, 0x38
        /*02c6*/ 	.short	0x0006


	//----- nvinfo : EIATTR_EXIT_INSTR_OFFSETS
	.align		4
        /*02c8*/ 	.byte	0x04, 0x1c
        /*02ca*/ 	.short	(.L_50 - .L_49)


	//   ....[0]....
.L_49:
        /*02cc*/ 	.word	0x00002cc0


	//----- nvinfo : EIATTR_REQNTID
	.align		4
.L_50:
        /*02d0*/ 	.byte	0x04, 0x10
        /*02d2*/ 	.short	(.L_52 - .L_51)
.L_51:
        /*02d4*/ 	.word	0x00000100
        /*02d8*/ 	.word	0x00000001
        /*02dc*/ 	.word	0x00000001


	//----- nvinfo : EIATTR_CRS_STACK_SIZE
	.align		4
.L_52:
        /*02e0*/ 	.byte	0x04, 0x1e
        /*02e2*/ 	.short	(.L_54 - .L_53)
.L_53:
        /*02e4*/ 	.word	0x00000000


	//----- nvinfo : EIATTR_CBANK_PARAM_SIZE
	.align		4
.L_54:
        /*02e8*/ 	.byte	0x03, 0x19
        /*02ea*/ 	.short	0x0050


	//----- nvinfo : EIATTR_PARAM_CBANK
	.align		4
        /*02ec*/ 	.byte	0x04, 0x0a
        /*02ee*/ 	.short	(.L_56 - .L_55)
	.align		4
.L_55:
        /*02f0*/ 	.word	index@(.nv.constant0.gluon_tcgen05)
        /*02f4*/ 	.short	0x0380
        /*02f6*/ 	.short	0x0050


	//----- nvinfo : EIATTR_SW_WAR
	.align		4
.L_56:
        /*02f8*/ 	.byte	0x04, 0x36
        /*02fa*/ 	.short	(.L_58 - .L_57)
.L_57:
        /*02fc*/ 	.word	0x00000008
.L_58:


//--------------------- .nv.compat                --------------------------
	.section	.nv.compat,"",@"SHT_CUDA_COMPAT_INFO"
	.align	4
        /*0000*/ 	.byte	0x02, 0x02, 0x02, 0x00, 0x02, 0x05, 0x05, 0x00, 0x02, 0x03, 0x03, 0x00, 0x02, 0x06, 0x01, 0x00


//--------------------- .nv.callgraph             --------------------------
	.section	.nv.callgraph,"",@"SHT_CUDA_CALLGRAPH"
	.align	4
	.sectionentsize	8
	.align		4
        /*0000*/ 	.word	0x00000000
	.align		4
        /*0004*/ 	.word	0xffffffff
	.align		4
        /*0008*/ 	.word	0x00000000
	.align		4
        /*000c*/ 	.word	0xfffffffe
	.align		4
        /*0010*/ 	.word	0x00000000
	.align		4
        /*0014*/ 	.word	0xfffffffd
	.align		4
        /*0018*/ 	.word	0x00000000
	.align		4
        /*001c*/ 	.word	0xfffffffc


//--------------------- .text.gluon_tcgen05       --------------------------
	.section	.text.gluon_tcgen05,"ax",@progbits
	.align	128
        .global         gluon_tcgen05
        .type           gluon_tcgen05,@function
        .size           gluon_tcgen05,(.L_x_81 - gluon_tcgen05)
        .other          gluon_tcgen05,@"STO_CUDA_ENTRY STV_DEFAULT"
gluon_tcgen05:
.text.gluon_tcgen05:
[----:B------:R-:W1:Y:S01]  /*0000*/  LDC R1, c[0x0][0x37c] ;  /* 0x0000df00ff017b82 */ /* 0x000e620000000800 */
[----:B------:R-:W2:Y:S02]  /*0010*/  S2R R0, SR_TID.X ;  /* 0x0000000000007919 */ /* 0x000ea40000002100 */
[----:B--2---:R-:W-:-:S13]  /*0020*/  ISETP.GE.U32.AND P2, PT, R0, 0x20, PT ;  /* 0x000000200000780c */ /* 0x004fda0003f46070 */
[----:B------:R-:W-:Y:S05]  /*0030*/  @P2 BRA `(.L_x_0) ;  /* 0x0000000000b82947 */ /* 0x000fea0003800000 */
[----:B------:R-:W2:Y:S01]  /*0040*/  S2UR UR6, SR_CgaCtaId ;  /* 0x00000000000679c3 */ /* 0x000ea20000008800 */
[----:B------:R-:W-:Y:S01]  /*0050*/  NOP ;  /* 0x0000000000007918 */ /* 0x000fe20000000000 */
[----:B------:R-:W-:Y:S02]  /*0060*/  UMOV UR4, 0x40 ;  /* 0x0000004000047882 */ /* 0x000fe40000000000 */
[----:B--2---:R-:W-:-:S09]  /*0070*/  ULEA UR4, UR6, UR4, 0x18 ;  /* 0x0000000406047291 */ /* 0x004fd2000f8ec0ff */
[----:B------:R-:W2:Y:S01]  /*0080*/  LDS.U8 R2, [UR4] ;  /* 0x00000004ff027984 */ /* 0x000ea20008000000 */
[----:B------:R-:W-:Y:S02]  /*0090*/  UMOV UR4, 0x400 ;  /* 0x0000040000047882 */ /* 0x000fe40000000000 */
[----:B------:R-:W-:Y:S01]  /*00a0*/  ULEA UR4, UR6, UR4, 0x18 ;  /* 0x0000000406047291 */ /* 0x000fe2000f8ec0ff */
[----:B--2---:R-:W-:-:S13]  /*00b0*/  ISETP.NE.AND P0, PT, R2, RZ, PT ;  /* 0x000000ff0200720c */ /* 0x004fda0003f05270 */
[----:B------:R-:W-:Y:S05]  /*00c0*/  @P0 BRA `(.L_x_1) ;  /* 0x00000000007c0947 */ /* 0x000fea0003800000 */
[----:B------:R-:W-:-:S13]  /*00d0*/  ELECT P0, URZ, PT ;  /* 0x0000000000ff782f */ /* 0x000fda0003800000 */
[----:B------:R-:W-:Y:S05]  /*00e0*/  @!P0 BRA `(.L_x_2) ;  /* 0x0000000000848947 */ /* 0x000fea0003800000 */
[----:B------:R-:W-:Y:S01]  /*00f0*/  UMOV UR5, 0x8 ;  /* 0x0000000800057882 */ /* 0x000fe20000000000 */
[----:B------:R-:W-:Y:S02]  /*0100*/  IMAD.MOV.U32 R5, RZ, RZ, 0x1 ;  /* 0x00000001ff057424 */ /* 0x000fe400078e00ff */
[----:B------:R-:W-:Y:S02]  /*0110*/  IMAD.MOV.U32 R3, RZ, RZ, 0xff ;  /* 0x000000ffff037424 */ /* 0x000fe400078e00ff */
[----:B------:R-:W-:Y:S04]  /*0120*/  DEPBAR.LE SB2, 0x36 ;  /* 0x0000ad800000791a */ /* 0x000fe80000000000 */
[----:B------:R-:W2:Y:S02]  /*0130*/  UTCATOMSWS.FIND_AND_SET.ALIGN UP0, UR5, UR5 ;  /* 0x00000005000575e3 */ /* 0x000ea40008000800 */
[----:B--2---:R-:W-:-:S04]  /*0140*/  PLOP3.LUT P0, PT, PT, PT, UP0, 0x80, 0x8 ;  /* 0x000000000008781c */ /* 0x004fc80003f0f008 */
[----:B------:R-:W-:-:S04]  /*0150*/  SEL R2, RZ, 0xffffffff, !P0 ;  /* 0xffffffffff027807 */ /* 0x000fc80004000000 */
[----:B------:R-:W-:Y:S01]  /*0160*/  ISETP.NE.AND P0, PT, R2, RZ, PT ;  /* 0x000000ff0200720c */ /* 0x000fe20003f05270 */
[----:B------:R-:W-:-:S12]  /*0170*/  IMAD.U32 R2, RZ, RZ, UR5 ;  /* 0x00000005ff027e24 */ /* 0x000fd8000f8e00ff */
[----:B------:R-:W-:Y:S05]  /*0180*/  @P0 BRA `(.L_x_3) ;  /* 0x0000000000240947 */ /* 0x000fea0003800000 */
.L_x_4:
[----:B------:R-:W-:Y:S05]  /*0190*/  NANOSLEEP 0x64 ;  /* 0x000000640000795d */ /* 0x000fea0003800000 */
[----:B------:R-:W-:-:S05]  /*01a0*/  UMOV UR5, 0x8 ;  /* 0x0000000800057882 */ /* 0x000fca0000000000 */
[----:B------:R-:W-:Y:S04]  /*01b0*/  DEPBAR.LE SB2, 0x36 ;  /* 0x0000ad800000791a */ /* 0x000fe80000000000 */
[----:B------:R-:W2:Y:S02]  /*01c0*/  UTCATOMSWS.FIND_AND_SET.ALIGN UP0, UR5, UR5 ;  /* 0x00000005000575e3 */ /* 0x000ea40008000800 */
[----:B--2---:R-:W-:-:S04]  /*01d0*/  PLOP3.LUT P0, PT, PT, PT, UP0, 0x80, 0x8 ;  /* 0x000000000008781c */ /* 0x004fc80003f0f008 */
[----:B------:R-:W-:-:S04]  /*01e0*/  SEL R2, RZ, 0xffffffff, !P0 ;  /* 0xffffffffff027807 */ /* 0x000fc80004000000 */
[----:B------:R-:W-:Y:S01]  /*01f0*/  ISETP.NE.AND P0, PT, R2, RZ, PT ;  /* 0x000000ff0200720c */ /* 0x000fe20003f05270 */
[----:B------:R-:W-:-:S12]  /*0200*/  IMAD.U32 R2, RZ, RZ, UR5 ;  /* 0x00000005ff027e24 */ /* 0x000fd8000f8e00ff */
[----:B------:R-:W-:Y:S05]  /*0210*/  @!P0 BRA `(.L_x_4) ;  /* 0xfffffffc00dc8947 */ /* 0x000fea000383ffff */
.L_x_3:
[C---:B------:R-:W-:Y:S01]  /*0220*/  VIADD R4, R2.reuse, 0x10 ;  /* 0x0000001002047836 */ /* 0x040fe20000000000 */
[----:B------:R-:W-:Y:S01]  /*0230*/  UMOV UR5, 0x50 ;  /* 0x0000005000057882 */ /* 0x000fe20000000000 */
[----:B------:R-:W-:Y:S01]  /*0240*/  SHF.L.U32 R3, R3, R2, RZ ;  /* 0x0000000203037219 */ /* 0x000fe200000006ff */
[----:B------:R-:W-:Y:S01]  /*0250*/  ULEA UR5, UR6, UR5, 0x18 ;  /* 0x0000000506057291 */ /* 0x000fe2000f8ec0ff */
[----:B------:R-:W-:Y:S01]  /*0260*/  IMAD.SHL.U32 R2, R2, 0x20, RZ ;  /* 0x0000002002027824 */ /* 0x000fe200078e00ff */
[----:B------:R-:W-:-:S04]  /*0270*/  SHF.L.U32 R4, R5, R4, RZ ;  /* 0x0000000405047219 */ /* 0x000fc800000006ff */
[----:B------:R-:W-:-:S05]  /*0280*/  LOP3.LUT R3, R4, R3, RZ, 0xfc, !PT ;  /* 0x0000000304037212 */ /* 0x000fca00078efcff */
[----:B------:R2:W-:Y:S04]  /*0290*/  ATOMS.OR RZ, [UR5], R3 ;  /* 0x00000003ffff798c */ /* 0x0005e8000b000005 */
[----:B------:R2:W-:Y:S01]  /*02a0*/  STS [UR4], R2 ;  /* 0x00000002ff007988 */ /* 0x0005e20008000804 */
[----:B------:R-:W-:Y:S05]  /*02b0*/  BRA `(.L_x_2) ;  /* 0x0000000000107947 */ /* 0x000fea0003800000 */
.L_x_1:
[----:B------:R-:W-:Y:S01]  /*02c0*/  IMAD.MOV.U32 R3, RZ, RZ, -0x1 ;  /* 0xffffffffff037424 */ /* 0x000fe200078e00ff */
[----:B------:R-:W-:-:S04]  /*02d0*/  MOV R2, 0x300 ;  /* 0x0000030000027802 */ /* 0x000fc80000000f00 */
[----:B------:R2:W-:Y:S03]  /*02e0*/  STS [UR4], R3 ;  /* 0x00000003ff007988 */ /* 0x0005e60008000804 */
[----:B-12---:R-:W-:Y:S05]  /*02f0*/  CALL.REL.NOINC `($__internal_1_$__cuda_sm10x_tcgen05_guardrail_trap_phase_invalid_during_alloc) ;  /* 0x0000002800b07944 */ /* 0x006fea0003c00000 */
.L_x_2:
[----:B------:R-:W-:Y:S05]  /*0300*/  WARPSYNC.ALL ;  /* 0x0000000000007948 */ /* 0x000fea0003800000 */
[----:B------:R-:W-:Y:S01]  /*0310*/  NOP ;  /* 0x0000000000007918 */ /* 0x000fe20000000000 */
.L_x_0:
[----:B------:R-:W3:Y:S08]  /*0320*/  S2UR UR4, SR_CgaCtaId ;  /* 0x00000000000479c3 */ /* 0x000ef00000008800 */
[----:B------:R-:W-:Y:S01]  /*0330*/  BAR.SYNC.DEFER_BLOCKING 0x0 ;  /* 0x0000000000007b1d */ /* 0x000fe20000010000 */
[----:B------:R-:W-:-:S05]  /*0340*/  LOP3.LUT R68, R0, 0xff, RZ, 0xc0, !PT ;  /* 0x000000ff00447812 */ /* 0x000fca00078ec0ff */
[----:B------:R-:W-:Y:S02]  /*0350*/  UMOV UR8, 0x400 ;  /* 0x0000040000087882 */ /* 0x000fe40000000000 */
[----:B------:R-:W4:Y:S08]  /*0360*/  LDC R4, c[0x0][0x398] ;  /* 0x0000e600ff047b82 */ /* 0x000f300000000800 */
[----:B------:R-:W5:Y:S01]  /*0370*/  LDC R10, c[0x0][0x3a0] ;  /* 0x0000e800ff0a7b82 */ /* 0x000f620000000800 */
[----:B---3--:R-:W-:-:S07]  /*0380*/  ULEA UR8, UR4, UR8, 0x18 ;  /* 0x0000000804087291 */ /* 0x008fce000f8ec0ff */
[----:B------:R-:W3:Y:S02]  /*0390*/  S2UR UR15, SR_CTAID.Y ;  /* 0x00000000000f79c3 */ /* 0x000ee40000002600 */
[----:B--2---:R-:W2:Y:S06]  /*03a0*/  LDS R3, [UR8] ;  /* 0x00000008ff037984 */ /* 0x004eac0008000800 */
[----:B------:R-:W-:Y:S06]  /*03b0*/  BAR.SYNC.DEFER_BLOCKING 0x0 ;  /* 0x0000000000007b1d */ /* 0x000fec0000010000 */
[----:B------:R-:W-:Y:S05]  /*03c0*/  @P2 BRA `(.L_x_5) ;  /* 0x0000000000182947 */ /* 0x000fea0003800000 */
[----:B------:R-:W-:Y:S01]  /*03d0*/  ELECT P0, URZ, PT ;  /* 0x0000000000ff782f */ /* 0x000fe20003800000 */
[----:B------:R-:W-:Y:S01]  /*03e0*/  IMAD.MOV.U32 R2, RZ, RZ, 0x1 ;  /* 0x00000001ff027424 */ /* 0x000fe200078e00ff */
[----:B------:R-:W-:Y:S01]  /*03f0*/  UMOV UR5, 0x40 ;  /* 0x0000004000057882 */ /* 0x000fe20000000000 */
[----:B------:R-:W-:Y:S01]  /*0400*/  UVIRTCOUNT.DEALLOC.SMPOOL 0x80 ;  /* 0x000000800000784c */ /* 0x000fe20000000000 */
[----:B------:R-:W-:-:S09]  /*0410*/  ULEA UR5, UR4, UR5, 0x18 ;  /* 0x0000000504057291 */ /* 0x000fd2000f8ec0ff */
[----:B------:R5:W-:Y:S03]  /*0420*/  @P0 STS.U8 [UR5], R2 ;  /* 0x00000002ff000988 */ /* 0x000be60008000005 */
.L_x_5:
[----:B------:R-:W5:Y:S01]  /*0430*/  S2UR UR4, SR_CTAID.Z ;  /* 0x00000000000479c3 */ /* 0x000f620000002700 */
[----:B------:R-:W4:Y:S01]  /*0440*/  LDCU UR5, c[0x0][0x370] ;  /* 0x00006e00ff0577ac */ /* 0x000f220008000800 */
[----:B------:R-:W-:Y:S01]  /*0450*/  ISETP.GE.U32.AND P0, PT, R68, 0x20, PT ;  /* 0x000000204400780c */ /* 0x000fe20003f06070 */
[----:B----4-:R-:W-:Y:S01]  /*0460*/  VIADD R4, R4, 0xffffffff ;  /* 0xffffffff04047836 */ /* 0x010fe20000000000 */
[C---:B------:R-:W-:Y:S01]  /*0470*/  ISETP.NE.U32.AND P3, PT, R68.reuse, RZ, PT ;  /* 0x000000ff4400720c */ /* 0x040fe20003f65070 */
[----:B------:R-:W5:Y:S01]  /*0480*/  LDCU UR6, c[0x0][0x374] ;  /* 0x00006e80ff0677ac */ /* 0x000f620008000800 */
[----:B------:R-:W-:Y:S01]  /*0490*/  LEA R11, R68, UR8, 0x2 ;  /* 0x00000008440b7c11 */ /* 0x000fe2000f8e10ff */
[----:B-----5:R-:W-:Y:S01]  /*04a0*/  VIADD R12, R10, 0xffffffff ;  /* 0xffffffff0a0c7836 */ /* 0x020fe20000000000 */
[----:B------:R-:W4:Y:S01]  /*04b0*/  S2UR UR7, SR_CTAID.X ;  /* 0x00000000000779c3 */ /* 0x000f220000002500 */
[----:B------:R-:W5:Y:S01]  /*04c0*/  LDCU.64 UR20, c[0x0][0x3c0] ;  /* 0x00007800ff1477ac */ /* 0x000f620008000a00 */
[----:B--2---:R-:W-:Y:S01]  /*04d0*/  R2UR UR23, R3 ;  /* 0x00000000031772ca */ /* 0x004fe200000e0000 */
[----:B------:R-:W-:Y:S04]  /*04e0*/  BSSY.RECONVERGENT B0, `(.L_x_6) ;  /* 0x0000011000007945 */ /* 0x000fe80003800200 */
[----:B------:R2:W-:Y:S01]  /*04f0*/  @!P0 STS [R11], RZ ;  /* 0x000000ff0b008388 */ /* 0x0005e20000000800 */
[----:B------:R-:W-:-:S03]  /*0500*/  NOP ;  /* 0x0000000000007918 */ /* 0x000fc60000000000 */
[----:B------:R2:W-:Y:S01]  /*0510*/  @!P3 STS [UR8+0x24], R4 ;  /* 0x00002404ff00b988 */ /* 0x0005e20008000808 */
[----:B---3--:R-:W-:-:S03]  /*0520*/  UIMAD UR4, UR4, UR6, UR15 ;  /* 0x00000006040472a4 */ /* 0x008fc6000f8e020f */
[----:B------:R2:W-:Y:S01]  /*0530*/  @!P3 STS [UR8+0x20], R12 ;  /* 0x0000200cff00b988 */ /* 0x0005e20008000808 */
[----:B----4-:R-:W-:-:S04]  /*0540*/  UIMAD UR4, UR4, UR5, UR7 ;  /* 0x00000005040472a4 */ /* 0x010fc8000f8e0207 */
[----:B------:R-:W-:-:S04]  /*0550*/  UIMAD UR4, UR4, 0x180, URZ ;  /* 0x00000180040478a4 */ /* 0x000fc8000f8e02ff */
[----:B-----5:R-:W-:-:S04]  /*0560*/  UIADD3 UR24, UP0, UPT, UR4, UR20, URZ ;  /* 0x0000001404187290 */ /* 0x020fc8000ff1e0ff */
[----:B------:R-:W-:Y:S01]  /*0570*/  ULEA.HI.X.SX32 UR25, UR4, UR21, 0x1, UP0 ;  /* 0x0000001504197291 */ /* 0x000fe200080f0eff */
[----:B--2---:R-:W-:Y:S11]  /*0580*/  @P3 BRA `(.L_x_7) ;  /* 0x0000000000183947 */ /* 0x004ff60003800000 */
[----:B------:R-:W2:Y:S01]  /*0590*/  LDS R2, [UR8+0x8] ;  /* 0x00000808ff027984 */ /* 0x000ea20008000800 */
[----:B------:R-:W3:Y:S01]  /*05a0*/  LDC.64 R6, c[0x0][0x380] ;  /* 0x0000e000ff067b82 */ /* 0x000ee20000000a00 */
[----:B------:R-:W-:Y:S02]  /*05b0*/  IMAD.MOV.U32 R3, RZ, RZ, 0x70 ;  /* 0x00000070ff037424 */ /* 0x000fe400078e00ff */
[----:B---3--:R3:W-:Y:S03]  /*05c0*/  STS.64 [UR8], R6 ;  /* 0x00000006ff007988 */ /* 0x0087e60008000a08 */
[----:B--2---:R-:W-:-:S05]  /*05d0*/  LOP3.LUT R2, R2, 0x10, R3, 0xd8, !PT ;  /* 0x0000001002027812 */ /* 0x004fca00078ed803 */
[----:B------:R3:W-:Y:S02]  /*05e0*/  STS [UR8+0x8], R2 ;  /* 0x00000802ff007988 */ /* 0x0007e40008000808 */
.L_x_7:
[----:B------:R-:W-:Y:S05]  /*05f0*/  BSYNC.RECONVERGENT B0 ;  /* 0x0000000000007941 */ /* 0x000fea0003800200 */
.L_x_6:
[----:B------:R-:W-:Y:S04]  /*0600*/  BSSY.RECONVERGENT B0, `(.L_x_8) ;  /* 0x000000a000007945 */ /* 0x000fe80003800200 */
[----:B------:R-:W-:Y:S05]  /*0610*/  @P3 BRA `(.L_x_9) ;  /* 0x0000000000203947 */ /* 0x000fea0003800000 */
[----:B---3--:R-:W2:Y:S01]  /*0620*/  LDS R2, [UR8+0x34] ;  /* 0x00003408ff027984 */ /* 0x008ea20008000800 */
[----:B------:R-:W-:Y:S02]  /*0630*/  IMAD.MOV.U32 R3, RZ, RZ, 0x3f000000 ;  /* 0x3f000000ff037424 */ /* 0x000fe400078e00ff */
[----:B------:R-:W-:Y:S01]  /*0640*/  @!P3 IMAD.MOV.U32 R5, RZ, RZ, 0x3f ;  /* 0x0000003fff05b424 */ /* 0x000fe200078e00ff */
[----:B------:R-:W3:Y:S02]  /*0650*/  @!P3 LDS R6, [UR8+0x38] ;  /* 0x00003808ff06b984 */ /* 0x000ee40008000800 */
[----:B--2---:R-:W-:Y:S02]  /*0660*/  LOP3.LUT R2, R2, 0xff000000, R3, 0xb8, !PT ;  /* 0xff00000002027812 */ /* 0x004fe400078eb803 */
[----:B---3--:R-:W-:-:S03]  /*0670*/  @!P3 LOP3.LUT R3, R6, 0xff, R5, 0xb8, !PT ;  /* 0x000000ff0603b812 */ /* 0x008fc600078eb805 */
[----:B------:R2:W-:Y:S04]  /*0680*/  STS [UR8+0x34], R2 ;  /* 0x00003402ff007988 */ /* 0x0005e80008000808 */
[----:B------:R2:W-:Y:S02]  /*0690*/  @!P3 STS [UR8+0x38], R3 ;  /* 0x00003803ff00b988 */ /* 0x0005e40008000808 */
.L_x_9:
[----:B------:R-:W-:Y:S05]  /*06a0*/  BSYNC.RECONVERGENT B0 ;  /* 0x0000000000007941 */ /* 0x000fea0003800200 */
.L_x_8:
[----:B------:R-:W-:Y:S04]  /*06b0*/  BSSY.RECONVERGENT B0, `(.L_x_10) ;  /* 0x000000e000007945 */ /* 0x000fe80003800200 */
[----:B------:R-:W-:Y:S05]  /*06c0*/  @P3 BRA `(.L_x_11) ;  /* 0x0000000000303947 */ /* 0x000fea0003800000 */
[----:B--2---:R-:W2:Y:S01]  /*06d0*/  LDS R3, [UR8+0x34] ;  /* 0x00003408ff037984 */ /* 0x004ea20008000800 */
[----:B------:R-:W4:Y:S03]  /*06e0*/  LDC.64 R8, c[0x0][0x3a8] ;  /* 0x0000ea00ff087b82 */ /* 0x000f260000000a00 */
[----:B---3--:R-:W3:Y:S01]  /*06f0*/  LDS R2, [UR8+0x1c] ;  /* 0x00001c08ff027984 */ /* 0x008ee20008000800 */
[C---:B----4-:R-:W-:Y:S01]  /*0700*/  SHF.L.U64.HI R6, R8.reuse, 0x1, R9 ;  /* 0x0000000108067819 */ /* 0x050fe20000010209 */
[----:B------:R-:W-:-:S03]  /*0710*/  IMAD.SHL.U32 R5, R8, 0x2, RZ ;  /* 0x0000000208057824 */ /* 0x000fc600078e00ff */
[--C-:B------:R-:W-:Y:S02]  /*0720*/  SHF.R.U32.HI R7, RZ, 0x4, R6.reuse ;  /* 0x00000004ff077819 */ /* 0x100fe40000011606 */
[----:B------:R-:W-:-:S05]  /*0730*/  SHF.R.U64 R5, R5, 0x4, R6 ;  /* 0x0000000405057819 */ /* 0x000fca0000001206 */
[----:B------:R4:W-:Y:S01]  /*0740*/  STS [UR8+0xc], R5 ;  /* 0x00000c05ff007988 */ /* 0x0009e20008000808 */
[----:B--2---:R-:W-:Y:S02]  /*0750*/  LOP3.LUT R3, R3, 0x7, RZ, 0xb8, !PT ;  /* 0x0000000703037812 */ /* 0x004fe400078eb8ff */
[----:B---3--:R-:W-:-:S03]  /*0760*/  LOP3.LUT R2, R2, 0xf, R7, 0xb8, !PT ;  /* 0x0000000f02027812 */ /* 0x008fc600078eb807 */
[----:B------:R4:W-:Y:S04]  /*0770*/  STS [UR8+0x34], R3 ;  /* 0x00003403ff007988 */ /* 0x0009e80008000808 */
[----:B------:R4:W-:Y:S02]  /*0780*/  STS [UR8+0x1c], R2 ;  /* 0x00001c02ff007988 */ /* 0x0009e40008000808 */
.L_x_11:
[----:B------:R-:W-:Y:S05]  /*0790*/  BSYNC.RECONVERGENT B0 ;  /* 0x0000000000007941 */ /* 0x000fea0003800200 */
.L_x_10:
[----:B------:R-:W-:Y:S04]  /*07a0*/  BSSY.RECONVERGENT B1, `(.L_x_12) ;  /* 0x000001a000017945 */ /* 0x000fe80003800200 */
[----:B------:R-:W-:Y:S04]  /*07b0*/  BSSY.RELIABLE B0, `(.L_x_13) ;  /* 0x0000015000007945 */ /* 0x000fe80003800100 */
[----:B------:R-:W-:Y:S05]  /*07c0*/  @P3 BRA `(.L_x_14) ;  /* 0x0000000000203947 */ /* 0x000fea0003800000 */
[----:B--234-:R-:W2:Y:S02]  /*07d0*/  LDS R2, [UR8+0x34] ;  /* 0x00003408ff027984 */ /* 0x01cea40008000800 */
[----:B--2---:R-:W-:-:S05]  /*07e0*/  LOP3.LUT R2, R2, 0x38, RZ, 0xb8, !PT ;  /* 0x0000003802027812 */ /* 0x004fca00078eb8ff */
[----:B------:R2:W-:Y:S01]  /*07f0*/  STS [UR8+0x34], R2 ;  /* 0x00003402ff007988 */ /* 0x0005e20008000808 */
[----:B------:R-:W-:Y:S05]  /*0800*/  @P3 BRA `(.L_x_15) ;  /* 0x0000000000203947 */ /* 0x000fea0003800000 */
[----:B--2---:R-:W2:Y:S01]  /*0810*/  LDS R2, [UR8+0x8] ;  /* 0x00000808ff027984 */ /* 0x004ea20008000800 */
[----:B------:R-:W-:-:S05]  /*0820*/  IMAD.MOV.U32 R3, RZ, RZ, 0x780 ;  /* 0x00000780ff037424 */ /* 0x000fca00078e00ff */
[----:B--2---:R-:W-:-:S05]  /*0830*/  LOP3.LUT R2, R2, 0x500, R3, 0xd8, !PT ;  /* 0x0000050002027812 */ /* 0x004fca00078ed803 */
[----:B------:R5:W-:Y:S02]  /*0840*/  STS [UR8+0x8], R2 ;  /* 0x00000802ff007988 */ /* 0x000be40008000808 */
.L_x_14:
[----:B------:R-:W-:Y:S05]  /*0850*/  @P3 BRA `(.L_x_16) ;  /* 0x0000000000283947 */ /* 0x000fea0003800000 */
[----:B--2345:R-:W2:Y:S02]  /*0860*/  LDS R2, [UR8+0x8] ;  /* 0x00000808ff027984 */ /* 0x03cea40008000800 */
[----:B--2---:R-:W-:-:S05]  /*0870*/  LOP3.LUT R2, R2, 0x1800, RZ, 0xb8, !PT ;  /* 0x0000180002027812 */ /* 0x004fca00078eb8ff */
[----:B------:R3:W-:Y:S02]  /*0880*/  STS [UR8+0x8], R2 ;  /* 0x00000802ff007988 */ /* 0x0007e40008000808 */
.L_x_15:
[----:B------:R-:W-:Y:S05]  /*0890*/  @P3 BREAK.RELIABLE B0 ;  /* 0x0000000000003942 */ /* 0x000fea0003800100 */
[----:B------:R-:W-:Y:S05]  /*08a0*/  @P3 BRA `(.L_x_17) ;  /* 0x0000000000243947 */ /* 0x000fea0003800000 */
[----:B------:R-:W4:Y:S01]  /*08b0*/  LDS R3, [UR8+0x8] ;  /* 0x00000808ff037984 */ /* 0x000f220008000800 */
[----:B--23--:R-:W-:-:S05]  /*08c0*/  IMAD.MOV.U32 R2, RZ, RZ, 0x6000 ;  /* 0x00006000ff027424 */ /* 0x00cfca00078e00ff */
[----:B----4-:R-:W-:-:S04]  /*08d0*/  LOP3.LUT R2, R3, 0x6000, R2, 0xd8, !PT ;  /* 0x0000600003027812 */ /* 0x010fc800078ed802 */
[----:B------:R-:W-:-:S05]  /*08e0*/  LOP3.LUT R2, R2, 0x400000, RZ, 0xb8, !PT ;  /* 0x0040000002027812 */ /* 0x000fca00078eb8ff */
[----:B------:R2:W-:Y:S02]  /*08f0*/  STS [UR8+0x8], R2 ;  /* 0x00000802ff007988 */ /* 0x0005e40008000808 */
.L_x_16:
[----:B------:R-:W-:Y:S05]  /*0900*/  BSYNC.RELIABLE B0 ;  /* 0x0000000000007941 */ /* 0x000fea0003800100 */
.L_x_13:
[----:B--2345:R-:W2:Y:S02]  /*0910*/  @!P3 LDS R2, [UR8+0x8] ;  /* 0x00000808ff02b984 */ /* 0x03cea40008000800 */
[----:B--2---:R-:W-:-:S05]  /*0920*/  @!P3 LOP3.LUT R2, R2, 0x8000, RZ, 0xb8, !PT ;  /* 0x000080000202b812 */ /* 0x004fca00078eb8ff */
[----:B------:R4:W-:Y:S02]  /*0930*/  @!P3 STS [UR8+0x8], R2 ;  /* 0x00000802ff00b988 */ /* 0x0009e40008000808 */
.L_x_17:
[----:B------:R-:W-:Y:S05]  /*0940*/  BSYNC.RECONVERGENT B1 ;  /* 0x0000000000017941 */ /* 0x000fea0003800200 */
.L_x_12:
[----:B------:R-:W-:Y:S05]  /*0950*/  WARPSYNC.ALL ;  /* 0x0000000000007948 */ /* 0x000fea0003800000 */
[----:B------:R-:W-:Y:S01]  /*0960*/  NOP ;  /* 0x0000000000007918 */ /* 0x000fe20000000000 */
[----:B------:R-:W-:Y:S05]  /*0970*/  @P0 BRA `(.L_x_18) ;  /* 0x0000000000300947 */ /* 0x000fea0003800000 */
[----:B--234-:R-:W2:Y:S01]  /*0980*/  S2R R2, SR_LANEID ;  /* 0x0000000000027919 */ /* 0x01cea20000000000 */
[----:B------:R-:W-:Y:S05]  /*0990*/  WARPSYNC.ALL ;  /* 0x0000000000007948 */ /* 0x000fea0003800000 */
[----:B------:R-:W-:Y:S01]  /*09a0*/  NOP ;  /* 0x0000000000007918 */ /* 0x000fe20000000000 */
[----:B--2---:R-:W-:-:S05]  /*09b0*/  IMAD.SHL.U32 R5, R2, 0x4, RZ ;  /* 0x0000000402057824 */ /* 0x004fca00078e00ff */
[----:B------:R-:W2:Y:S01]  /*09c0*/  LDS R7, [R5+UR8] ;  /* 0x0000000805077984 */ /* 0x000ea20008000800 */
[----:B------:R-:W-:-:S05]  /*09d0*/  IADD3 R2, P1, PT, R5, UR24, RZ ;  /* 0x0000001805027c10 */ /* 0x000fca000ff3e0ff */
[----:B------:R-:W-:-:S05]  /*09e0*/  IMAD.X R3, RZ, RZ, UR25, P1 ;  /* 0x00000019ff037e24 */ /* 0x000fca00088e06ff */
[----:B--2---:R5:W2:Y:S01]  /*09f0*/  ATOMG.E.EXCH.STRONG.GPU PT, RZ, [R2], R7 ;  /* 0x0000000702ff73a8 */ /* 0x004aa200041ee100 */
[----:B------:R-:W-:-:S04]  /*0a00*/  DEPBAR {5,4,3,2,1,0} ;  /* 0x0000003f0000791a */ /* 0x000fc80000000000 */
[----:B------:R-:W3:Y:S02]  /*0a10*/  CCTL.E.C.LDCU.IV.DEEP [UR24] ;  /* 0x0000000018007540 */ /* 0x000ee40009c08000 */
[----:B---3--:R5:W-:Y:S01]  /*0a20*/  UTMACCTL.IV [UR24] ;  /* 0x00000000180079b9 */ /* 0x008be20008000000 */
[----:B------:R-:W-:Y:S01]  /*0a30*/  NOP ;  /* 0x0000000000007918 */ /* 0x000fe20000000000 */
.L_x_18:
[----:B------:R-:W-:Y:S05]  /*0a40*/  @P0 BRA `(.L_x_19) ;  /* 0x00000000000c0947 */ /* 0x000fea0003800000 */
[----:B------:R0:W-:Y:S01]  /*0a50*/  UTMACMDFLUSH ;  /* 0x00000000000079b7 */ /* 0x0001e20000000000 */
[----:B------:R-:W-:Y:S05]  /*0a60*/  @P0 BRA `(.L_x_19) ;  /* 0x0000000000040947 */ /* 0x000fea0003800000 */
[----:B------:R-:W-:-:S04]  /*0a70*/  DEPBAR.LE SB0, 0x0 ;  /* 0x000080000000791a */ /* 0x000fc80000000000 */
.L_x_19:
[----:B------:R-:W-:Y:S05]  /*0a80*/  WARPSYNC.ALL ;  /* 0x0000000000007948 */ /* 0x000fea0003800000 */
[----:B------:R-:W-:Y:S01]  /*0a90*/  NOP ;  /* 0x0000000000007918 */ /* 0x000fe20000000000 */
[----:B--2---:R-:W-:Y:S06]  /*0aa0*/  BAR.SYNC.DEFER_BLOCKING 0x0 ;  /* 0x0000000000007b1d */ /* 0x004fec0000010000 */
[----:B------:R-:W-:Y:S02]  /*0ab0*/  BSSY.RECONVERGENT B1, `(.L_x_20) ;  /* 0x000000b000017945 */ /* 0x000fe40003800200 */
[----:B------:R-:W-:Y:S06]  /*0ac0*/  BAR.SYNC.DEFER_BLOCKING 0x0 ;  /* 0x0000000000007b1d */ /* 0x000fec0000010000 */
[----:B------:R2:W-:Y:S01]  /*0ad0*/  @!P0 STS [R11], RZ ;  /* 0x000000ff0b008388 */ /* 0x0005e20000000800 */
[----:B------:R-:W-:Y:S01]  /*0ae0*/  NOP ;  /* 0x0000000000007918 */ /* 0x000fe20000000000 */
[----:B------:R-:W-:Y:S05]  /*0af0*/  @P3 BRA `(.L_x_21) ;  /* 0x0000000000183947 */ /* 0x000fea0003800000 */
[----:B---345:R-:W3:Y:S01]  /*0b00*/  LDS R2, [UR8+0x8] ;  /* 0x00000808ff027984 */ /* 0x038ee20008000800 */
[----:B------:R-:W4:Y:S01]  /*0b10*/  LDC.64 R6, c[0x0][0x388] ;  /* 0x0000e200ff067b82 */ /* 0x000f220000000a00 */
[----:B------:R-:W-:Y:S02]  /*0b20*/  IMAD.MOV.U32 R3, RZ, RZ, 0x70 ;  /* 0x00000070ff037424 */ /* 0x000fe400078e00ff */
[----:B----4-:R4:W-:Y:S03]  /*0b30*/  STS.64 [UR8], R6 ;  /* 0x00000006ff007988 */ /* 0x0109e60008000a08 */
[----:B---3--:R-:W-:-:S05]  /*0b40*/  LOP3.LUT R2, R2, 0x10, R3, 0xd8, !PT ;  /* 0x0000001002027812 */ /* 0x008fca00078ed803 */
[----:B------:R4:W-:Y:S02]  /*0b50*/  STS [UR8+0x8], R2 ;  /* 0x00000802ff007988 */ /* 0x0009e40008000808 */
.L_x_21:
[----:B-----5:R-:W-:Y:S05]  /*0b60*/  BSYNC.RECONVERGENT B1 ;  /* 0x0000000000017941 */ /* 0x020fea0003800200 */
.L_x_20:
[----:B------:R-:W-:Y:S04]  /*0b70*/  BSSY.RECONVERGENT B2, `(.L_x_22) ;  /* 0x000000f000027945 */ /* 0x000fe80003800200 */
[----:B------:R-:W-:Y:S04]  /*0b80*/  BSSY.RELIABLE B1, `(.L_x_23) ;  /* 0x000000c000017945 */ /* 0x000fe80003800100 */
[----:B------:R-:W-:Y:S05]  /*0b90*/  @P3 BRA `(.L_x_24) ;  /* 0x0000000000283947 */ /* 0x000fea0003800000 */
[----:B---34-:R-:W3:Y:S01]  /*0ba0*/  LDS R2, [UR8+0x34] ;  /* 0x00003408ff027984 */ /* 0x018ee20008000800 */
[----:B------:R-:W-:Y:S01]  /*0bb0*/  IMAD.MOV.U32 R3, RZ, RZ, 0x3f000000 ;  /* 0x3f000000ff037424 */ /* 0x000fe200078e00ff */
[----:B------:R-:W-:Y:S05]  /*0bc0*/  @P3 BREAK.RELIABLE B1 ;  /* 0x0000000000013942 */ /* 0x000fea0003800100 */
[----:B---3--:R-:W-:-:S05]  /*0bd0*/  LOP3.LUT R2, R2, 0xff000000, R3, 0xb8, !PT ;  /* 0xff00000002027812 */ /* 0x008fca00078eb803 */
[----:B------:R3:W-:Y:S01]  /*0be0*/  STS [UR8+0x34], R2 ;  /* 0x00003402ff007988 */ /* 0x0007e20008000808 */
[----:B------:R-:W-:Y:S05]  /*0bf0*/  @P3 BRA `(.L_x_25) ;  /* 0x0000000000183947 */ /* 0x000fea0003800000 */
[----:B---3--:R-:W3:Y:S01]  /*0c00*/  LDS R2, [UR8+0x38] ;  /* 0x00003808ff027984 */ /* 0x008ee20008000800 */
[----:B------:R-:W-:-:S05]  /*0c10*/  IMAD.MOV.U32 R3, RZ, RZ, 0xff ;  /* 0x000000ffff037424 */ /* 0x000fca00078e00ff */
[----:B---3--:R-:W-:-:S05]  /*0c20*/  LOP3.LUT R2, R2, 0xff, R3, 0xb8, !PT ;  /* 0x000000ff02027812 */ /* 0x008fca00078eb803 */
[----:B------:R5:W-:Y:S02]  /*0c30*/  STS [UR8+0x38], R2 ;  /* 0x00003802ff007988 */ /* 0x000be40008000808 */
.L_x_24:
[----:B------:R-:W-:Y:S05]  /*0c40*/  BSYNC.RELIABLE B1 ;  /* 0x0000000000017941 */ /* 0x000fea0003800100 */
.L_x_23:
[----:B------:R2:W-:Y:S02]  /*0c50*/  @!P3 STS [UR8+0x20], R12 ;  /* 0x0000200cff00b988 */ /* 0x0005e40008000808 */
.L_x_25:
[----:B------:R-:W-:Y:S05]  /*0c60*/  BSYNC.RECONVERGENT B2 ;  /* 0x0000000000027941 */ /* 0x000fea0003800200 */
.L_x_22:
[----:B------:R-:W-:Y:S05]  /*0c70*/  WARPSYNC.ALL ;  /* 0x0000000000007948 */ /* 0x000fea0003800000 */
[----:B------:R-:W-:Y:S01]  /*0c80*/  NOP ;  /* 0x0000000000007918 */ /* 0x000fe20000000000 */
[----:B------:R-:W2:Y:S01]  /*0c90*/  LDC R5, c[0x0][0x39c] ;  /* 0x0000e700ff057b82 */ /* 0x000ea20000000800 */
[----:B------:R-:W-:Y:S01]  /*0ca0*/  BSSY.RECONVERGENT B2, `(.L_x_26) ;  /* 0x0000010000027945 */ /* 0x000fe20003800200 */
[----:B--2---:R-:W-:-:S05]  /*0cb0*/  VIADD R5, R5, 0xffffffff ;  /* 0xffffffff05057836 */ /* 0x004fca0000000000 */
[----:B------:R2:W-:Y:S01]  /*0cc0*/  @!P3 STS [UR8+0x24], R5 ;  /* 0x00002405ff00b988 */ /* 0x0005e20008000808 */
[----:B------:R-:W-:Y:S05]  /*0cd0*/  @P3 BRA `(.L_x_27) ;  /* 0x0000000000303947 */ /* 0x000fea0003800000 */
[----:B------:R-:W2:Y:S01]  /*0ce0*/  LDS R3, [UR8+0x34] ;  /* 0x00003408ff037984 */ /* 0x000ea20008000800 */
[----:B----4-:R-:W4:Y:S03]  /*0cf0*/  LDC.64 R6, c[0x0][0x3b0] ;  /* 0x0000ec00ff067b82 */ /* 0x010f260000000a00 */
[----:B---3-5:R-:W3:Y:S01]  /*0d00*/  LDS R2, [UR8+0x1c] ;  /* 0x00001c08ff027984 */ /* 0x028ee20008000800 */
        /* <DEDUP_REMOVED lines=9> */
.L_x_27:
[----:B------:R-:W-:Y:S05]  /*0da0*/  BSYNC.RECONVERGENT B2 ;  /* 0x0000000000027941 */ /* 0x000fea0003800200 */
.L_x_26:
[----:B------:R-:W-:Y:S04]  /*0db0*/  BSSY.RECONVERGENT B3, `(.L_x_28) ;  /* 0x000001a000037945 */ /* 0x000fe80003800200 */
[----:B------:R-:W-:Y:S04]  /*0dc0*/  BSSY.RELIABLE B2, `(.L_x_29) ;  /* 0x0000015000027945 */ /* 0x000fe80003800100 */
[----:B------:R-:W-:Y:S05]  /*0dd0*/  @P3 BRA `(.L_x_30) ;  /* 0x0000000000203947 */ /* 0x000fea0003800000 */
[----:B---345:R-:W3:Y:S02]  /*0de0*/  LDS R2, [UR8+0x34] ;  /* 0x00003408ff027984 */ /* 0x038ee40008000800 */
[----:B---3--:R-:W-:-:S05]  /*0df0*/  LOP3.LUT R2, R2, 0x38, RZ, 0xb8, !PT ;  /* 0x0000003802027812 */ /* 0x008fca00078eb8ff */
[----:B------:R3:W-:Y:S01]  /*0e00*/  STS [UR8+0x34], R2 ;  /* 0x00003402ff007988 */ /* 0x0007e20008000808 */
[----:B------:R-:W-:Y:S05]  /*0e10*/  @P3 BRA `(.L_x_31) ;  /* 0x0000000000203947 */ /* 0x000fea0003800000 */
[----:B---3--:R-:W3:Y:S01]  /*0e20*/  LDS R2, [UR8+0x8] ;  /* 0x00000808ff027984 */ /* 0x008ee20008000800 */
[----:B------:R-:W-:-:S05]  /*0e30*/  IMAD.MOV.U32 R3, RZ, RZ, 0x780 ;  /* 0x00000780ff037424 */ /* 0x000fca00078e00ff */
[----:B---3--:R-:W-:-:S05]  /*0e40*/  LOP3.LUT R2, R2, 0x500, R3, 0xd8, !PT ;  /* 0x0000050002027812 */ /* 0x008fca00078ed803 */
[----:B------:R3:W-:Y:S02]  /*0e50*/  STS [UR8+0x8], R2 ;  /* 0x00000802ff007988 */ /* 0x0007e40008000808 */
.L_x_30:
[----:B------:R-:W-:Y:S05]  /*0e60*/  @P3 BRA `(.L_x_32) ;  /* 0x0000000000283947 */ /* 0x000fea0003800000 */
[----:B---345:R-:W3:Y:S02]  /*0e70*/  LDS R2, [UR8+0x8] ;  /* 0x00000808ff027984 */ /* 0x038ee40008000800 */
[----:B---3--:R-:W-:-:S05]  /*0e80*/  LOP3.LUT R2, R2, 0x1800, RZ, 0xb8, !PT ;  /* 0x0000180002027812 */ /* 0x008fca00078eb8ff */
[----:B------:R4:W-:Y:S02]  /*0e90*/  STS [UR8+0x8], R2 ;  /* 0x00000802ff007988 */ /* 0x0009e40008000808 */
.L_x_31:
[----:B------:R-:W-:Y:S05]  /*0ea0*/  @P3 BREAK.RELIABLE B2 ;  /* 0x0000000000023942 */ /* 0x000fea0003800100 */
[----:B------:R-:W-:Y:S05]  /*0eb0*/  @P3 BRA `(.L_x_33) ;  /* 0x0000000000243947 */ /* 0x000fea0003800000 */
[----:B---34-:R-:W3:Y:S01]  /*0ec0*/  LDS R2, [UR8+0x8] ;  /* 0x00000808ff027984 */ /* 0x018ee20008000800 */
[----:B------:R-:W-:-:S05]  /*0ed0*/  IMAD.MOV.U32 R3, RZ, RZ, 0x6000 ;  /* 0x00006000ff037424 */ /* 0x000fca00078e00ff */
[----:B---3--:R-:W-:-:S04]  /*0ee0*/  LOP3.LUT R2, R2, 0x6000, R3, 0xd8, !PT ;  /* 0x0000600002027812 */ /* 0x008fc800078ed803 */
[----:B------:R-:W-:-:S05]  /*0ef0*/  LOP3.LUT R2, R2, 0x400000, RZ, 0xb8, !PT ;  /* 0x0040000002027812 */ /* 0x000fca00078eb8ff */
[----:B------:R3:W-:Y:S02]  /*0f00*/  STS [UR8+0x8], R2 ;  /* 0x00000802ff007988 */ /* 0x0007e40008000808 */
.L_x_32:
[----:B------:R-:W-:Y:S05]  /*0f10*/  BSYNC.RELIABLE B2 ;  /* 0x0000000000027941 */ /* 0x000fea0003800100 */
.L_x_29:
[----:B---345:R-:W3:Y:S02]  /*0f20*/  @!P3 LDS R2, [UR8+0x8] ;  /* 0x00000808ff02b984 */ /* 0x038ee40008000800 */
[----:B---3--:R-:W-:-:S05]  /*0f30*/  @!P3 LOP3.LUT R2, R2, 0x8000, RZ, 0xb8, !PT ;  /* 0x000080000202b812 */ /* 0x008fca00078eb8ff */
[----:B------:R5:W-:Y:S02]  /*0f40*/  @!P3 STS [UR8+0x8], R2 ;  /* 0x00000802ff00b988 */ /* 0x000be40008000808 */
.L_x_33:
[----:B------:R-:W-:Y:S05]  /*0f50*/  BSYNC.RECONVERGENT B3 ;  /* 0x0000000000037941 */ /* 0x000fea0003800200 */
.L_x_28:
[----:B------:R-:W-:Y:S05]  /*0f60*/  WARPSYNC.ALL ;  /* 0x0000000000007948 */ /* 0x000fea0003800000 */
[----:B------:R-:W-:Y:S01]  /*0f70*/  NOP ;  /* 0x0000000000007918 */ /* 0x000fe20000000000 */
[----:B------:R-:W-:-:S04]  /*0f80*/  UIADD3 UR5, UPT, UPT, UR4, 0x80, URZ ;  /* 0x0000008004057890 */ /* 0x000fc8000fffe0ff */
[----:B------:R-:W-:-:S04]  /*0f90*/  UIADD3 UR26, UP0, UPT, UR5, UR20, URZ ;  /* 0x00000014051a7290 */ /* 0x000fc8000ff1e0ff */
[----:B------:R-:W-:Y:S01]  /*0fa0*/  ULEA.HI.X.SX32 UR27, UR5, UR21, 0x1, UP0 ;  /* 0x00000015051b7291 */ /* 0x000fe200080f0eff */
[----:B------:R-:W-:Y:S11]  /*0fb0*/  @P0 BRA `(.L_x_34) ;  /* 0x0000000000300947 */ /* 0x000ff60003800000 */
[----:B---345:R-:W3:Y:S01]  /*0fc0*/  S2R R2, SR_LANEID ;  /* 0x0000000000027919 */ /* 0x038ee20000000000 */
[----:B------:R-:W-:Y:S05]  /*0fd0*/  WARPSYNC.ALL ;  /* 0x0000000000007948 */ /* 0x000fea0003800000 */
[----:B------:R-:W-:Y:S01]  /*0fe0*/  NOP ;  /* 0x0000000000007918 */ /* 0x000fe20000000000 */
[----:B---3--:R-:W-:-:S05]  /*0ff0*/  IMAD.SHL.U32 R6, R2, 0x4, RZ ;  /* 0x0000000402067824 */ /* 0x008fca00078e00ff */
[----:B------:R-:W3:Y:S01]  /*1000*/  LDS R7, [R6+UR8] ;  /* 0x0000000806077984 */ /* 0x000ee20008000800 */
[----:B------:R-:W-:-:S05]  /*1010*/  IADD3 R2, P1, PT, R6, UR26, RZ ;  /* 0x0000001a06027c10 */ /* 0x000fca000ff3e0ff */
[----:B------:R-:W-:-:S05]  /*1020*/  IMAD.X R3, RZ, RZ, UR27, P1 ;  /* 0x0000001bff037e24 */ /* 0x000fca00088e06ff */
[----:B---3--:R3:W4:Y:S01]  /*1030*/  ATOMG.E.EXCH.STRONG.GPU PT, RZ, [R2], R7 ;  /* 0x0000000702ff73a8 */ /* 0x00872200041ee100 */
[----:B------:R-:W-:-:S04]  /*1040*/  DEPBAR {5,4,3,2,1,0} ;  /* 0x0000003f0000791a */ /* 0x000fc80000000000 */
[----:B------:R-:W5:Y:S02]  /*1050*/  CCTL.E.C.LDCU.IV.DEEP [UR26] ;  /* 0x000000001a007540 */ /* 0x000f640009c08000 */
[----:B-----5:R3:W-:Y:S01]  /*1060*/  UTMACCTL.IV [UR26] ;  /* 0x000000001a0079b9 */ /* 0x0207e20008000000 */
[----:B------:R-:W-:Y:S01]  /*1070*/  NOP ;  /* 0x0000000000007918 */ /* 0x000fe20000000000 */
.L_x_34:
[----:B------:R-:W-:Y:S05]  /*1080*/  @P0 BRA `(.L_x_35) ;  /* 0x00000000000c0947 */ /* 0x000fea0003800000 */
[----:B------:R0:W-:Y:S01]  /*1090*/  UTMACMDFLUSH ;  /* 0x00000000000079b7 */ /* 0x0001e20000000000 */
[----:B------:R-:W-:Y:S05]  /*10a0*/  @P0 BRA `(.L_x_35) ;  /* 0x0000000000040947 */ /* 0x000fea0003800000 */
[----:B------:R-:W-:-:S04]  /*10b0*/  DEPBAR.LE SB0, 0x0 ;  /* 0x000080000000791a */ /* 0x000fc80000000000 */
.L_x_35:
[----:B------:R-:W-:Y:S05]  /*10c0*/  WARPSYNC.ALL ;  /* 0x0000000000007948 */ /* 0x000fea0003800000 */
[----:B------:R-:W-:Y:S01]  /*10d0*/  NOP ;  /* 0x0000000000007918 */ /* 0x000fe20000000000 */
[----:B----4-:R-:W-:Y:S06]  /*10e0*/  BAR.SYNC.DEFER_BLOCKING 0x0 ;  /* 0x0000000000007b1d */ /* 0x010fec0000010000 */
[----:B------:R-:W-:Y:S02]  /*10f0*/  BSSY.RECONVERGENT B3, `(.L_x_36) ;  /* 0x000000b000037945 */ /* 0x000fe40003800200 */
[----:B------:R-:W-:Y:S06]  /*1100*/  BAR.SYNC.DEFER_BLOCKING 0x0 ;  /* 0x0000000000007b1d */ /* 0x000fec0000010000 */
[----:B------:R4:W-:Y:S01]  /*1110*/  @!P0 STS [R11], RZ ;  /* 0x000000ff0b008388 */ /* 0x0009e20000000800 */
[----:B------:R-:W-:Y:S01]  /*1120*/  NOP ;  /* 0x0000000000007918 */ /* 0x000fe20000000000 */
[----:B------:R-:W-:Y:S05]  /*1130*/  @P3 BRA `(.L_x_37) ;  /* 0x0000000000183947 */ /* 0x000fea0003800000 */
[----:B---3-5:R-:W3:Y:S01]  /*1140*/  LDS R2, [UR8+0x8] ;  /* 0x00000808ff027984 */ /* 0x028ee20008000800 */
[----:B------:R-:W5:Y:S01]  /*1150*/  LDC.64 R6, c[0x0][0x390] ;  /* 0x0000e400ff067b82 */ /* 0x000f620000000a00 */
[----:B------:R-:W-:Y:S02]  /*1160*/  IMAD.MOV.U32 R3, RZ, RZ, 0x70 ;  /* 0x00000070ff037424 */ /* 0x000fe400078e00ff */
[----:B-----5:R5:W-:Y:S03]  /*1170*/  STS.64 [UR8], R6 ;  /* 0x00000006ff007988 */ /* 0x020be60008000a08 */
[----:B---3--:R-:W-:-:S05]  /*1180*/  LOP3.LUT R2, R2, 0x10, R3, 0xd8, !PT ;  /* 0x0000001002027812 */ /* 0x008fca00078ed803 */
[----:B------:R5:W-:Y:S02]  /*1190*/  STS [UR8+0x8], R2 ;  /* 0x00000802ff007988 */ /* 0x000be40008000808 */
.L_x_37:
[----:B---3--:R-:W-:Y:S05]  /*11a0*/  BSYNC.RECONVERGENT B3 ;  /* 0x0000000000037941 */ /* 0x008fea0003800200 */
.L_x_36:
[----:B------:R-:W-:Y:S04]  /*11b0*/  BSSY.RECONVERGENT B4, `(.L_x_38) ;  /* 0x0000011000047945 */ /* 0x000fe80003800200 */
[----:B------:R-:W-:Y:S04]  /*11c0*/  BSSY.RELIABLE B3, `(.L_x_39) ;  /* 0x000000e000037945 */ /* 0x000fe80003800100 */
[----:B------:R-:W-:Y:S05]  /*11d0*/  @P3 BRA `(.L_x_40) ;  /* 0x0000000000243947 */ /* 0x000fea0003800000 */
[----:B-----5:R-:W3:Y:S01]  /*11e0*/  LDS R2, [UR8+0x34] ;  /* 0x00003408ff027984 */ /* 0x020ee20008000800 */
[----:B------:R-:W-:-:S05]  /*11f0*/  IMAD.MOV.U32 R3, RZ, RZ, 0x3f000000 ;  /* 0x3f000000ff037424 */ /* 0x000fca00078e00ff */
[----:B---3--:R-:W-:-:S05]  /*1200*/  LOP3.LUT R2, R2, 0xff000000, R3, 0xb8, !PT ;  /* 0xff00000002027812 */ /* 0x008fca00078eb803 */
[----:B------:R3:W-:Y:S01]  /*1210*/  STS [UR8+0x34], R2 ;  /* 0x00003402ff007988 */ /* 0x0007e20008000808 */
[----:B------:R-:W-:Y:S05]  /*1220*/  @P3 BRA `(.L_x_41) ;  /* 0x00000000001c3947 */ /* 0x000fea0003800000 */
[----:B---3--:R-:W3:Y:S01]  /*1230*/  LDS R2, [UR8+0x38] ;  /* 0x00003808ff027984 */ /* 0x008ee20008000800 */
[----:B------:R-:W-:-:S05]  /*1240*/  IMAD.MOV.U32 R3, RZ, RZ, 0x3f ;  /* 0x0000003fff037424 */ /* 0x000fca00078e00ff */
[----:B---3--:R-:W-:-:S05]  /*1250*/  LOP3.LUT R2, R2, 0xff, R3, 0xb8, !PT ;  /* 0x000000ff02027812 */ /* 0x008fca00078eb803 */
[----:B------:R3:W-:Y:S02]  /*1260*/  STS [UR8+0x38], R2 ;  /* 0x00003802ff007988 */ /* 0x0007e40008000808 */
.L_x_40:
[----:B------:R-:W-:Y:S05]  /*1270*/  @P3 BREAK.RELIABLE B3 ;  /* 0x0000000000033942 */ /* 0x000fea0003800100 */
[----:B------:R-:W-:Y:S05]  /*1280*/  @P3 BRA `(.L_x_42) ;  /* 0x00000000000c3947 */ /* 0x000fea0003800000 */
[----:B------:R2:W-:Y:S02]  /*1290*/  STS [UR8+0x20], R5 ;  /* 0x00002005ff007988 */ /* 0x0005e40008000808 */
.L_x_41:
[----:B------:R-:W-:Y:S05]  /*12a0*/  BSYNC.RELIABLE B3 ;  /* 0x0000000000037941 */ /* 0x000fea0003800100 */
.L_x_39:
[----:B------:R2:W-:Y:S02]  /*12b0*/  @!P3 STS [UR8+0x24], R4 ;  /* 0x00002404ff00b988 */ /* 0x0005e40008000808 */
.L_x_42:
[----:B------:R-:W-:Y:S05]  /*12c0*/  BSYNC.RECONVERGENT B4 ;  /* 0x0000000000047941 */ /* 0x000fea0003800200 */
.L_x_38:
[----:B------:R-:W-:Y:S05]  /*12d0*/  WARPSYNC.ALL ;  /* 0x0000000000007948 */ /* 0x000fea0003800000 */
[----:B------:R-:W-:Y:S01]  /*12e0*/  NOP ;  /* 0x0000000000007918 */ /* 0x000fe20000000000 */
[----:B------:R-:W-:Y:S04]  /*12f0*/  BSSY.RECONVERGENT B4, `(.L_x_43) ;  /* 0x000000e000047945 */ /* 0x000fe80003800200 */
[----:B------:R-:W-:Y:S05]  /*1300*/  @P3 BRA `(.L_x_44) ;  /* 0x0000000000303947 */ /* 0x000fea0003800000 */
[----:B------:R-:W2:Y:S02]  /*1310*/  LDS R3, [UR8+0x34] ;  /* 0x00003408ff037984 */ /* 0x000ea40008000800 */
[----:B--2---:R-:W2:Y:S02]  /*1320*/  LDC.64 R4, c[0x0][0x3b8] ;  /* 0x0000ee00ff047b82 */ /* 0x004ea40000000a00 */
[----:B---3-5:R-:W3:Y:S01]  /*1330*/  LDS R2, [UR8+0x1c] ;  /* 0x00001c08ff027984 */ /* 0x028ee20008000800 */
[C---:B--2---:R-:W-:Y:S01]  /*1340*/  SHF.L.U64.HI R5, R4.reuse, 0x1, R5 ;  /* 0x0000000104057819 */ /* 0x044fe20000010205 */
[----:B------:R-:W-:-:S03]  /*1350*/  IMAD.SHL.U32 R4, R4, 0x2, RZ ;  /* 0x0000000204047824 */ /* 0x000fc600078e00ff */
[--C-:B------:R-:W-:Y:S02]  /*1360*/  SHF.R.U32.HI R7, RZ, 0x4, R5.reuse ;  /* 0x00000004ff077819 */ /* 0x100fe40000011605 */
[----:B------:R-:W-:-:S05]  /*1370*/  SHF.R.U64 R4, R4, 0x4, R5 ;  /* 0x0000000404047819 */ /* 0x000fca0000001205 */
[----:B------:R2:W-:Y:S01]  /*1380*/  STS [UR8+0xc], R4 ;  /* 0x00000c04ff007988 */ /* 0x0005e20008000808 */
[----:B------:R-:W-:Y:S02]  /*1390*/  LOP3.LUT R3, R3, 0x7, RZ, 0xb8, !PT ;  /* 0x0000000703037812 */ /* 0x000fe400078eb8ff */
[----:B---3--:R-:W-:-:S03]  /*13a0*/  LOP3.LUT R2, R2, 0xf, R7, 0xb8, !PT ;  /* 0x0000000f02027812 */ /* 0x008fc600078eb807 */
[----:B------:R2:W-:Y:S04]  /*13b0*/  STS [UR8+0x34], R3 ;  /* 0x00003403ff007988 */ /* 0x0005e80008000808 */
[----:B------:R2:W-:Y:S02]  /*13c0*/  STS [UR8+0x1c], R2 ;  /* 0x00001c02ff007988 */ /* 0x0005e40008000808 */
.L_x_44:
[----:B------:R-:W-:Y:S05]  /*13d0*/  BSYNC.RECONVERGENT B4 ;  /* 0x0000000000047941 */ /* 0x000fea0003800200 */
.L_x_43:
[----:B------:R-:W-:Y:S04]  /*13e0*/  BSSY.RECONVERGENT B5, `(.L_x_45) ;  /* 0x000001a000057945 */ /* 0x000fe80003800200 */
[----:B------:R-:W-:Y:S04]  /*13f0*/  BSSY.RELIABLE B4, `(.L_x_46) ;  /* 0x0000015000047945 */ /* 0x000fe80003800100 */
[----:B------:R-:W-:Y:S05]  /*1400*/  @P3 BRA `(.L_x_47) ;  /* 0x0000000000203947 */ /* 0x000fea0003800000 */
[----:B--23-5:R-:W2:Y:S02]  /*1410*/  LDS R2, [UR8+0x34] ;  /* 0x00003408ff027984 */ /* 0x02cea40008000800 */
[----:B--2---:R-:W-:-:S05]  /*1420*/  LOP3.LUT R2, R2, 0x38, RZ, 0xb8, !PT ;  /* 0x0000003802027812 */ /* 0x004fca00078eb8ff */
[----:B------:R2:W-:Y:S01]  /*1430*/  STS [UR8+0x34], R2 ;  /* 0x00003402ff007988 */ /* 0x0005e20008000808 */
[----:B------:R-:W-:Y:S05]  /*1440*/  @P3 BRA `(.L_x_48) ;  /* 0x0000000000203947 */ /* 0x000fea0003800000 */
[----:B--2---:R-:W2:Y:S01]  /*1450*/  LDS R2, [UR8+0x8] ;  /* 0x00000808ff027984 */ /* 0x004ea20008000800 */
[----:B------:R-:W-:-:S05]  /*1460*/  IMAD.MOV.U32 R3, RZ, RZ, 0x780 ;  /* 0x00000780ff037424 */ /* 0x000fca00078e00ff */
[----:B--2---:R-:W-:-:S05]  /*1470*/  LOP3.LUT R2, R2, 0x500, R3, 0xd8, !PT ;  /* 0x0000050002027812 */ /* 0x004fca00078ed803 */
[----:B------:R2:W-:Y:S02]  /*1480*/  STS [UR8+0x8], R2 ;  /* 0x00000802ff007988 */ /* 0x0005e40008000808 */
.L_x_47:
[----:B------:R-:W-:Y:S05]  /*1490*/  @P3 BRA `(.L_x_49) ;  /* 0x0000000000283947 */ /* 0x000fea0003800000 */
[----:B--23-5:R-:W2:Y:S02]  /*14a0*/  LDS R2, [UR8+0x8] ;  /* 0x00000808ff027984 */ /* 0x02cea40008000800 */
[----:B--2---:R-:W-:-:S05]  /*14b0*/  LOP3.LUT R2, R2, 0x1800, RZ, 0xb8, !PT ;  /* 0x0000180002027812 */ /* 0x004fca00078eb8ff */
[----:B------:R3:W-:Y:S02]  /*14c0*/  STS [UR8+0x8], R2 ;  /* 0x00000802ff007988 */ /* 0x0007e40008000808 */
.L_x_48:
[----:B------:R-:W-:Y:S05]  /*14d0*/  @P3 BREAK.RELIABLE B4 ;  /* 0x0000000000043942 */ /* 0x000fea0003800100 */
[----:B------:R-:W-:Y:S05]  /*14e0*/  @P3 BRA `(.L_x_50) ;  /* 0x0000000000243947 */ /* 0x000fea0003800000 */
[----:B--23--:R-:W2:Y:S01]  /*14f0*/  LDS R2, [UR8+0x8] ;  /* 0x00000808ff027984 */ /* 0x00cea20008000800 */
[----:B------:R-:W-:-:S05]  /*1500*/  IMAD.MOV.U32 R3, RZ, RZ, 0x6000 ;  /* 0x00006000ff037424 */ /* 0x000fca00078e00ff */
[----:B--2---:R-:W-:-:S04]  /*1510*/  LOP3.LUT R2, R2, 0x6000, R3, 0xd8, !PT ;  /* 0x0000600002027812 */ /* 0x004fc800078ed803 */
[----:B------:R-:W-:-:S05]  /*1520*/  LOP3.LUT R2, R2, 0x400000, RZ, 0xb8, !PT ;  /* 0x0040000002027812 */ /* 0x000fca00078eb8ff */
[----:B------:R2:W-:Y:S02]  /*1530*/  STS [UR8+0x8], R2 ;  /* 0x00000802ff007988 */ /* 0x0005e40008000808 */
.L_x_49:
[----:B------:R-:W-:Y:S05]  /*1540*/  BSYNC.RELIABLE B4 ;  /* 0x0000000000047941 */ /* 0x000fea0003800100 */
.L_x_46:
[----:B--23-5:R-:W2:Y:S02]  /*1550*/  @!P3 LDS R2, [UR8+0x8] ;  /* 0x00000808ff02b984 */ /* 0x02cea40008000800 */
[----:B--2---:R-:W-:-:S05]  /*1560*/  @!P3 LOP3.LUT R2, R2, 0x8000, RZ, 0xb8, !PT ;  /* 0x000080000202b812 */ /* 0x004fca00078eb8ff */
[----:B------:R5:W-:Y:S02]  /*1570*/  @!P3 STS [UR8+0x8], R2 ;  /* 0x00000802ff00b988 */ /* 0x000be40008000808 */
.L_x_50:
[----:B------:R-:W-:Y:S05]  /*1580*/  BSYNC.RECONVERGENT B5 ;  /* 0x0000000000057941 */ /* 0x000fea0003800200 */
.L_x_45:
[----:B------:R-:W-:Y:S05]  /*1590*/  WARPSYNC.ALL ;  /* 0x0000000000007948 */ /* 0x000fea0003800000 */
[----:B------:R-:W-:Y:S01]  /*15a0*/  NOP ;  /* 0x0000000000007918 */ /* 0x000fe20000000000 */
[----:B------:R-:W-:-:S04]  /*15b0*/  UIADD3 UR4, UPT, UPT, UR4, 0x100, URZ ;  /* 0x0000010004047890 */ /* 0x000fc8000fffe0ff */
[----:B------:R-:W-:-:S04]  /*15c0*/  UIADD3 UR20, UP0, UPT, UR4, UR20, URZ ;  /* 0x0000001404147290 */ /* 0x000fc8000ff1e0ff */
[----:B------:R-:W-:Y:S01]  /*15d0*/  ULEA.HI.X.SX32 UR21, UR4, UR21, 0x1, UP0 ;  /* 0x0000001504157291 */ /* 0x000fe200080f0eff */
[----:B------:R-:W-:Y:S11]  /*15e0*/  @P0 BRA `(.L_x_51) ;  /* 0x0000000000300947 */ /* 0x000ff60003800000 */
[----:B--23-5:R-:W2:Y:S01]  /*15f0*/  S2R R2, SR_LANEID ;  /* 0x0000000000027919 */ /* 0x02cea20000000000 */
[----:B------:R-:W-:Y:S05]  /*1600*/  WARPSYNC.ALL ;  /* 0x0000000000007948 */ /* 0x000fea0003800000 */
[----:B------:R-:W-:Y:S01]  /*1610*/  NOP ;  /* 0x0000000000007918 */ /* 0x000fe20000000000 */
[----:B--2---:R-:W-:-:S05]  /*1620*/  IMAD.SHL.U32 R4, R2, 0x4, RZ ;  /* 0x0000000402047824 */ /* 0x004fca00078e00ff */
[----:B------:R-:W2:Y:S01]  /*1630*/  LDS R5, [R4+UR8] ;  /* 0x0000000804057984 */ /* 0x000ea20008000800 */
[----:B------:R-:W-:-:S05]  /*1640*/  IADD3 R2, P1, PT, R4, UR20, RZ ;  /* 0x0000001404027c10 */ /* 0x000fca000ff3e0ff */
[----:B------:R-:W-:-:S05]  /*1650*/  IMAD.X R3, RZ, RZ, UR21, P1 ;  /* 0x00000015ff037e24 */ /* 0x000fca00088e06ff */
[----:B--2---:R2:W3:Y:S01]  /*1660*/  ATOMG.E.EXCH.STRONG.GPU PT, RZ, [R2], R5 ;  /* 0x0000000502ff73a8 */ /* 0x0044e200041ee100 */
[----:B------:R-:W-:-:S04]  /*1670*/  DEPBAR {5,4,3,2,1,0} ;  /* 0x0000003f0000791a */ /* 0x000fc80000000000 */
[----:B------:R-:W5:Y:S02]  /*1680*/  CCTL.E.C.LDCU.IV.DEEP [UR20] ;  /* 0x0000000014007540 */ /* 0x000f640009c08000 */
[----:B-----5:R2:W-:Y:S01]  /*1690*/  UTMACCTL.IV [UR20] ;  /* 0x00000000140079b9 */ /* 0x0205e20008000000 */
[----:B------:R-:W-:Y:S01]  /*16a0*/  NOP ;  /* 0x0000000000007918 */ /* 0x000fe20000000000 */
.L_x_51:
[----:B------:R-:W-:Y:S05]  /*16b0*/  @P0 BRA `(.L_x_52) ;  /* 0x00000000000c0947 */ /* 0x000fea0003800000 */
[----:B------:R0:W-:Y:S01]  /*16c0*/  UTMACMDFLUSH ;  /* 0x00000000000079b7 */ /* 0x0001e20000000000 */
[----:B------:R-:W-:Y:S05]  /*16d0*/  @P0 BRA `(.L_x_52) ;  /* 0x0000000000040947 */ /* 0x000fea0003800000 */
[----:B------:R-:W-:-:S04]  /*16e0*/  DEPBAR.LE SB0, 0x0 ;  /* 0x000080000000791a */ /* 0x000fc80000000000 */
.L_x_52:
[----:B------:R-:W-:Y:S05]  /*16f0*/  WARPSYNC.ALL ;  /* 0x0000000000007948 */ /* 0x000fea0003800000 */
[----:B------:R-:W-:Y:S01]  /*1700*/  NOP ;  /* 0x0000000000007918 */ /* 0x000fe20000000000 */
[----:B---3--:R-:W-:Y:S01]  /*1710*/  BAR.SYNC.DEFER_BLOCKING 0x0 ;  /* 0x0000000000007b1d */ /* 0x008fe20000010000 */
[----:B--2--5:R-:W-:Y:S01]  /*1720*/  SHF.R.U32.HI R2, RZ, 0x5, R0 ;  /* 0x00000005ff027819 */ /* 0x024fe20000011600 */
[----:B------:R-:W-:-:S03]  /*1730*/  USHF.L.U32 UR15, UR15, 0x8, URZ ;  /* 0x000000080f0f7899 */ /* 0x000fc600080006ff */
[----:B------:R-:W-:Y:S01]  /*1740*/  R2UR UR22, R2 ;  /* 0x00000000021672ca */ /* 0x000fe200000e0000 */
[----:B------:R-:W-:Y:S01]  /*1750*/  VOTEU.ALL UP0, P3 ;  /* 0x0000000000ff7886 */ /* 0x000fe20001800000 */
[----:B------:R-:W-:Y:S01]  /*1760*/  UMOV UR4, 0x1 ;  /* 0x0000000100047882 */ /* 0x000fe20000000000 */
[----:B------:R-:W-:Y:S01]  /*1770*/  VOTEU.ALL UP1, P3 ;  /* 0x0000000000ff7886 */ /* 0x000fe20001820000 */
[----:B------:R-:W-:Y:S02]  /*1780*/  BSSY.RECONVERGENT B5, `(.L_x_53) ;  /* 0x0000018000057945 */ /* 0x000fe40003800200 */
[----:B------:R-:W-:-:S04]  /*1790*/  @!UP0 UIADD3 UR10, UPT, UPT, -UR4, 0x100000, URZ ;  /* 0x00100000040a8890 */ /* 0x000fc8000fffe1ff */
[----:B------:R-:W-:Y:S02]  /*17a0*/  @!UP0 USHF.L.U32 UR11, UR10, 0xb, URZ ;  /* 0x0000000b0a0b8899 */ /* 0x000fe400080006ff */
[----:B------:R-:W-:Y:S02]  /*17b0*/  @!UP0 USHF.L.U32 UR10, UR10, 0x1, URZ ;  /* 0x000000010a0a8899 */ /* 0x000fe400080006ff */
[----:B------:R-:W-:-:S04]  /*17c0*/  @!UP0 UIADD3 UR4, UPT, UPT, -UR4, 0x100000, URZ ;  /* 0x0010000004048890 */ /* 0x000fc8000fffe1ff */
[----:B------:R-:W-:Y:S02]  /*17d0*/  @!UP0 USHF.L.U32 UR5, UR4, 0xb, URZ ;  /* 0x0000000b04058899 */ /* 0x000fe400080006ff */
[----:B------:R-:W-:Y:S01]  /*17e0*/  @!UP0 USHF.L.U32 UR4, UR4, 0x1, URZ ;  /* 0x0000000104048899 */ /* 0x000fe200080006ff */
[----:B------:R-:W-:Y:S01]  /*17f0*/  VOTEU.ALL UP0, P3 ;  /* 0x0000000000ff7886 */ /* 0x000fe20001800000 */
[----:B------:R-:W2:Y:S04]  /*1800*/  FENCE.VIEW.ASYNC.S ;  /* 0x00000000000073c6 */ /* 0x000ea80000000000 */
[----:B--2---:R2:W3:Y:S06]  /*1810*/  @!UP0 SYNCS.EXCH.64 URZ, [UR8+0x1e000], UR10 ;  /* 0x01e0000a08ff85b2 */ /* 0x0044ec0008000100 */
[----:B------:R2:W3:Y:S02]  /*1820*/  @!UP1 SYNCS.EXCH.64 URZ, [UR8+0x1e020], UR4 ;  /* 0x01e0200408ff95b2 */ /* 0x0004e40008000100 */
[----:B---3--:R-:W-:Y:S06]  /*1830*/  BAR.SYNC.DEFER_BLOCKING 0x0 ;  /* 0x0000000000007b1d */ /* 0x008fec0000010000 */
[----:B------:R-:W-:Y:S05]  /*1840*/  @P3 BRA `(.L_x_54) ;  /* 0x00000000002c3947 */ /* 0x000fea0003800000 */
[----:B--2---:R-:W-:Y:S02]  /*1850*/  UMOV UR4, 0x1 ;  /* 0x0000000100047882 */ /* 0x004fe40000000000 */
[----:B------:R-:W-:-:S04]  /*1860*/  UIADD3 UR10, UPT, UPT, -UR4, 0x100000, URZ ;  /* 0x00100000040a7890 */ /* 0x000fc8000fffe1ff */
[----:B------:R-:W-:Y:S02]  /*1870*/  USHF.L.U32 UR11, UR10, 0xb, URZ ;  /* 0x0000000b0a0b7899 */ /* 0x000fe400080006ff */
[----:B------:R-:W-:Y:S02]  /*1880*/  USHF.L.U32 UR10, UR10, 0x1, URZ ;  /* 0x000000010a0a7899 */ /* 0x000fe400080006ff */
[----:B------:R-:W-:-:S04]  /*1890*/  UIADD3 UR4, UPT, UPT, -UR4, 0x100000, URZ ;  /* 0x0010000004047890 */ /* 0x000fc8000fffe1ff */
[----:B------:R-:W-:Y:S02]  /*18a0*/  USHF.L.U32 UR5, UR4, 0xb, URZ ;  /* 0x0000000b04057899 */ /* 0x000fe400080006ff */
[----:B------:R-:W-:Y:S01]  /*18b0*/  USHF.L.U32 UR4, UR4, 0x1, URZ ;  /* 0x0000000104047899 */ /* 0x000fe200080006ff */
[----:B------:R-:W2:Y:S03]  /*18c0*/  FENCE.VIEW.ASYNC.S ;  /* 0x00000000000073c6 */ /* 0x000ea60000000000 */
[----:B--2---:R3:W5:Y:S08]  /*18d0*/  SYNCS.EXCH.64 URZ, [UR8+0x1e008], UR10 ;  /* 0x01e0080a08ff75b2 */ /* 0x0047700008000100 */
[----:B------:R3:W2:Y:S02]  /*18e0*/  SYNCS.EXCH.64 URZ, [UR8+0x1e028], UR4 ;  /* 0x01e0280408ff75b2 */ /* 0x0006a40008000100 */
[----:B---3--:R-:W-:Y:S01]  /*18f0*/  NOP ;  /* 0x0000000000007918 */ /* 0x008fe20000000000 */
.L_x_54:
[----:B--2---:R-:W-:Y:S05]  /*1900*/  BSYNC.RECONVERGENT B5 ;  /* 0x0000000000057941 */ /* 0x004fea0003800200 */
.L_x_53:
[----:B-----5:R-:W-:Y:S01]  /*1910*/  BAR.SYNC.DEFER_BLOCKING 0x0 ;  /* 0x0000000000007b1d */ /* 0x020fe20000010000 */
[----:B------:R-:W-:Y:S01]  /*1920*/  UIADD3 UR12, UPT, UPT, UR8, 0x1e020, URZ ;  /* 0x0001e020080c7890 */ /* 0x000fe2000fffe0ff */
[----:B------:R-:W-:Y:S01]  /*1930*/  ISETP.GE.AND P0, PT, R10, 0x1, PT ;  /* 0x000000010a00780c */ /* 0x000fe20003f06270 */
[----:B------:R-:W-:-:S03]  /*1940*/  USHF.L.U32 UR19, UR7, 0x6, URZ ;  /* 0x0000000607137899 */ /* 0x000fc600080006ff */
[----:B------:R-:W-:Y:S04]  /*1950*/  BSSY.RECONVERGENT B5, `(.L_x_55) ;  /* 0x000000d000057945 */ /* 0x000fe80003800200 */
[----:B------:R-:W-:Y:S05]  /*1960*/  @P3 BRA `(.L_x_56) ;  /* 0x00000000002c3947 */ /* 0x000fea0003800000 */
[----:B------:R-:W-:Y:S02]  /*1970*/  UMOV UR4, 0x1 ;  /* 0x0000000100047882 */ /* 0x000fe40000000000 */
[----:B------:R-:W-:-:S04]  /*1980*/  UIADD3 UR10, UPT, UPT, -UR4, 0x100000, URZ ;  /* 0x00100000040a7890 */ /* 0x000fc8000fffe1ff */
[----:B------:R-:W-:Y:S02]  /*1990*/  USHF.L.U32 UR11, UR10, 0xb, URZ ;  /* 0x0000000b0a0b7899 */ /* 0x000fe400080006ff */
[----:B------:R-:W-:Y:S02]  /*19a0*/  USHF.L.U32 UR10, UR10, 0x1, URZ ;  /* 0x000000010a0a7899 */ /* 0x000fe400080006ff */
[----:B------:R-:W-:-:S04]  /*19b0*/  UIADD3 UR4, UPT, UPT, -UR4, 0x100000, URZ ;  /* 0x0010000004047890 */ /* 0x000fc8000fffe1ff */
[----:B------:R-:W-:Y:S02]  /*19c0*/  USHF.L.U32 UR5, UR4, 0xb, URZ ;  /* 0x0000000b04057899 */ /* 0x000fe400080006ff */
[----:B------:R-:W-:Y:S01]  /*19d0*/  USHF.L.U32 UR4, UR4, 0x1, URZ ;  /* 0x0000000104047899 */ /* 0x000fe200080006ff */
[----:B------:R-:W2:Y:S03]  /*19e0*/  FENCE.VIEW.ASYNC.S ;  /* 0x00000000000073c6 */ /* 0x000ea60000000000 */
[----:B--2---:R2:W3:Y:S08]  /*19f0*/  SYNCS.EXCH.64 URZ, [UR8+0x1e010], UR10 ;  /* 0x01e0100a08ff75b2 */ /* 0x0044f00008000100 */
[----:B------:R2:W5:Y:S01]  /*1a00*/  SYNCS.EXCH.64 URZ, [UR8+0x1e030], UR4 ;  /* 0x01e0300408ff75b2 */ /* 0x0005620008000100 */
[----:B------:R-:W-:Y:S01]  /*1a10*/  NOP ;  /* 0x0000000000007918 */ /* 0x000fe20000000000 */
.L_x_56:
[----:B--2---:R-:W-:Y:S05]  /*1a20*/  BSYNC.RECONVERGENT B5 ;  /* 0x0000000000057941 */ /* 0x004fea0003800200 */
.L_x_55:
[----:B------:R-:W-:Y:S05]  /*1a30*/  @!P0 BRA `(.L_x_57) ;  /* 0x0000000800748947 */ /* 0x000fea0003800000 */
[----:B---3-5:R-:W-:Y:S01]  /*1a40*/  BAR.SYNC.DEFER_BLOCKING 0x0 ;  /* 0x0000000000007b1d */ /* 0x028fe20000010000 */
[----:B------:R-:W-:Y:S01]  /*1a50*/  ELECT P1, URZ, PT ;  /* 0x0000000000ff782f */ /* 0x000fe20003820000 */
[----:B------:R-:W-:Y:S01]  /*1a60*/  @!P3 IMAD.MOV.U32 R2, RZ, RZ, 0xa000 ;  /* 0x0000a000ff02b424 */ /* 0x000fe200078e00ff */
[----:B------:R-:W-:Y:S02]  /*1a70*/  UIADD3 UR16, UPT, UPT, UR8, 0x18000, URZ ;  /* 0x0001800008107890 */ /* 0x000fe4000fffe0ff */
[----:B------:R-:W-:Y:S02]  /*1a80*/  ISETP.LT.U32.AND P1, PT, R68, 0x20, P1 ;  /* 0x000000204400780c */ /* 0x000fe40000f21070 */
[----:B------:R-:W-:Y:S01]  /*1a90*/  ELECT P0, URZ, PT ;  /* 0x0000000000ff782f */ /* 0x000fe20003800000 */
[----:B------:R-:W-:-:S03]  /*1aa0*/  UMOV UR11, UR15 ;  /* 0x0000000f000b7c82 */ /* 0x000fc60008000000 */
[----:B------:R-:W-:-:S07]  /*1ab0*/  ISETP.LT.U32.AND P0, PT, R68, 0x20, P0 ;  /* 0x000000204400780c */ /* 0x000fce0000701070 */
[----:B------:R-:W-:Y:S01]  /*1ac0*/  VOTEU.ANY UP0, P1 ;  /* 0x0000000000ff7886 */ /* 0x000fe20000800100 */
[----:B------:R-:W-:-:S04]  /*1ad0*/  VOTEU.ANY UP2, P1 ;  /* 0x0000000000ff7886 */ /* 0x000fc80000840100 */
[----:B------:R-:W-:Y:S02]  /*1ae0*/  @UP0 UIADD3 UR17, UPT, UPT, UR8, 0x1e000, URZ ;  /* 0x0001e00008110890 */ /* 0x000fe4000fffe0ff */
[----:B------:R2:W-:Y:S01]  /*1af0*/  @!P3 SYNCS.ARRIVE.TRANS64 RZ, [UR8+0x1e000], R2 ;  /* 0x01e00002ffffb9a7 */ /* 0x0005e20008000008 */
[----:B------:R-:W-:Y:S01]  /*1b00*/  @UP0 UMOV UR18, URZ ;  /* 0x000000ff00120c82 */ /* 0x000fe20008000000 */
[----:B------:R-:W-:Y:S01]  /*1b10*/  BAR.SYNC.DEFER_BLOCKING 0x0 ;  /* 0x0000000000007b1d */ /* 0x000fe20000010000 */
[----:B------:R-:W-:-:S05]  /*1b20*/  UISETP.NE.U32.AND UP0, UPT, UR22, URZ, UPT ;  /* 0x000000ff1600728c */ /* 0x000fca000bf05070 */
[----:B------:R-:W-:Y:S01]  /*1b30*/  VOTEU.ANY UP1, P0 ;  /* 0x0000000000ff7886 */ /* 0x000fe20000020100 */
[----:B------:R-:W-:-:S04]  /*1b40*/  VOTEU.ANY UP3, P0 ;  /* 0x0000000000ff7886 */ /* 0x000fc80000060100 */
[----:B------:R-:W-:Y:S01]  /*1b50*/  @UP1 UIADD3 UR9, UPT, UPT, UR8, 0x1e000, URZ ;  /* 0x0001e00008091890 */ /* 0x000fe2000fffe0ff */
[----:B------:R-:W-:Y:S01]  /*1b60*/  @UP1 UMOV UR10, URZ ;  /* 0x000000ff000a1c82 */ /* 0x000fe20008000000 */
[----:B------:R2:W-:Y:S01]  /*1b70*/  @UP2 UTMALDG.2D [UR16], [UR24] ;  /* 0x00000010180025b4 */ /* 0x0005e20008008000 */
[----:B------:R3:W-:Y:S06]  /*1b80*/  MEMBAR.ALL.CTA ;  /* 0x0000000000007992 */ /* 0x0007ec0000008000 */
[----:B---3--:R-:W3:Y:S02]  /*1b90*/  FENCE.VIEW.ASYNC.S ;  /* 0x00000000000073c6 */ /* 0x008ee40000000000 */
[----:B---3--:R-:W-:Y:S06]  /*1ba0*/  BAR.SYNC.DEFER_BLOCKING 0x0 ;  /* 0x0000000000007b1d */ /* 0x008fec0000010000 */
[----:B------:R2:W-:Y:S02]  /*1bb0*/  @UP3 UTMALDG.2D [UR8], [UR26] ;  /* 0x000000081a0035b4 */ /* 0x0005e40008008000 */
[----:B------:R-:W-:Y:S06]  /*1bc0*/  BAR.SYNC.DEFER_BLOCKING 0x0 ;  /* 0x0000000000007b1d */ /* 0x000fec0000010000 */
[----:B------:R-:W3:Y:S02]  /*1bd0*/  SYNCS.PHASECHK.TRANS64.TRYWAIT P0, [UR8+0x1e000], RZ ;  /* 0x01e000ffff0075a7 */ /* 0x000ee40008001108 */
[----:B--23--:R-:W-:Y:S05]  /*1be0*/  @!P0 BRA `(.L_x_58) ;  /* 0x0000001000388947 */ /* 0x00cfea0003800000 */
.L_x_74:
[----:B------:R-:W-:Y:S05]  /*1bf0*/  BRA.U UP0, `(.L_x_59) ;  /* 0x0000000100747547 */ /* 0x000fea000b800000 */
[----:B------:R-:W-:Y:S02]  /*1c00*/  USHF.R.U32.HI UR6, URZ, 0x4, UR16 ;  /* 0x00000004ff067899 */ /* 0x000fe40008011610 */
[----:B------:R-:W-:Y:S02]  /*1c10*/  USHF.R.U32.HI UR10, URZ, 0x4, UR8 ;  /* 0x00000004ff0a7899 */ /* 0x000fe40008011608 */
[----:B------:R-:W-:Y:S02]  /*1c20*/  USGXT.U32 UR6, UR6, 0xe ;  /* 0x0000000e0606789a */ /* 0x000fe40008000000 */
[----:B------:R-:W-:Y:S02]  /*1c30*/  USGXT.U32 UR10, UR10, 0xe ;  /* 0x0000000e0a0a789a */ /* 0x000fe40008000000 */
[----:B------:R-:W-:Y:S02]  /*1c40*/  UIADD3 UR34, UP0, UPT, UR6, 0x2, URZ ;  /* 0x0000000206227890 */ /* 0x000fe4000ff1e0ff */
[----:B------:R-:W-:Y:S01]  /*1c50*/  UIADD3 UR32, UP1, UPT, UR10, 0x2, URZ ;  /* 0x000000020a207890 */ /* 0x000fe2000ff3e0ff */
[----:B------:R-:W-:Y:S01]  /*1c60*/  UMOV UR4, URZ ;  /* 0x000000ff00047c82 */ /* 0x000fe20008000000 */
[----:B------:R-:W-:Y:S01]  /*1c70*/  UMOV UR5, URZ ;  /* 0x000000ff00057c82 */ /* 0x000fe20008000000 */
[----:B------:R-:W-:-:S02]  /*1c80*/  UIADD3.X UR35, UPT, UPT, UR4, 0x40004040, URZ, UP0, !UPT ;  /* 0x4000404004237890 */ /* 0x000fc400087fe4ff */
[----:B------:R-:W-:Y:S02]  /*1c90*/  UIADD3.X UR33, UPT, UPT, UR5, 0x40004040, URZ, UP1, !UPT ;  /* 0x4000404005217890 */ /* 0x000fe40008ffe4ff */
[----:B------:R-:W-:Y:S02]  /*1ca0*/  UIADD3.64 UR4, UPT, UPT, UR34, 0x2, URZ ;  /* 0x0000000222047897 */ /* 0x000fe4000fffe0ff */
[----:B------:R-:W-:Y:S02]  /*1cb0*/  UIADD3.64 UR16, UPT, UPT, UR32, 0x2, URZ ;  /* 0x0000000220107897 */ /* 0x000fe4000fffe0ff */
[----:B------:R-:W-:Y:S02]  /*1cc0*/  UIADD3.64 UR28, UPT, UPT, UR34, 0x4, URZ ;  /* 0x00000004221c7897 */ /* 0x000fe4000fffe0ff */
[----:B------:R-:W-:Y:S01]  /*1cd0*/  UIADD3.64 UR30, UPT, UPT, UR32, 0x4, URZ ;  /* 0x00000004201e7897 */ /* 0x000fe2000fffe0ff */
[----:B------:R-:W-:Y:S01]  /*1ce0*/  UMOV UR36, 0x0 ;  /* 0x0000000000247882 */ /* 0x000fe20000000000 */
[----:B------:R-:W-:Y:S01]  /*1cf0*/  UMOV UR37, 0x4400490 ;  /* 0x0440049000257882 */ /* 0x000fe20000000000 */
[----:B------:R-:W-:Y:S01]  /*1d00*/  UMOV UR7, 0x40004040 ;  /* 0x4000404000077882 */ /* 0x000fe20000000000 */
[----:B------:R-:W-:Y:S01]  /*1d10*/  UMOV UR11, 0x40004040 ;  /* 0x40004040000b7882 */ /* 0x000fe20000000000 */
[----:B------:R-:W-:Y:S01]  /*1d20*/  UMOV UR38, 0x0 ;  /* 0x0000000000267882 */ /* 0x000fe20000000000 */
[----:B------:R-:W-:Y:S01]  /*1d30*/  UMOV UR39, 0x4400490 ;  /* 0x0440049000277882 */ /* 0x000fe20000000000 */
[----:B------:R-:W-:Y:S01]  /*1d40*/  UMOV UR40, 0x0 ;  /* 0x0000000000287882 */ /* 0x000fe20000000000 */
[----:B------:R-:W-:Y:S01]  /*1d50*/  UMOV UR41, 0x4400490 ;  /* 0x0440049000297882 */ /* 0x000fe20000000000 */
[----:B------:R2:W-:Y:S01]  /*1d60*/  UTCHMMA gdesc[UR6], gdesc[UR10], tmem[UR23], tmem[UR36], idesc[UR37], !UPT ;  /* 0x00ff240a060075ea */ /* 0x0005e2000f800017 */
[----:B------:R-:W-:Y:S01]  /*1d70*/  UMOV UR42, 0x0 ;  /* 0x00000000002a7882 */ /* 0x000fe20000000000 */
[----:B------:R-:W-:Y:S01]  /*1d80*/  UMOV UR43, 0x4400490 ;  /* 0x04400490002b7882 */ /* 0x000fe20000000000 */
[----:B------:R2:W-:Y:S01]  /*1d90*/  UTCHMMA gdesc[UR34], gdesc[UR32], tmem[UR23], tmem[UR38], idesc[UR39], UPT ;  /* 0x00ff2620220075ea */ /* 0x0005e2000b800017 */
[----:B------:R2:W-:Y:S01]  /*1da0*/  UTCHMMA gdesc[UR4], gdesc[UR16], tmem[UR23], tmem[UR40], idesc[UR41], UPT ;  /* 0x00ff2810040075ea */ /* 0x0005e2000b800017 */
[----:B------:R2:W-:Y:S01]  /*1db0*/  UTCHMMA gdesc[UR28], gdesc[UR30], tmem[UR23], tmem[UR42], idesc[UR43], UPT ;  /* 0x00ff2a1e1c0075ea */ /* 0x0005e2000b800017 */
[----:B------:R-:W-:Y:S01]  /*1dc0*/  NOP ;  /* 0x0000000000007918 */ /* 0x000fe20000000000 */
.L_x_59:
[----:B------:R-:W-:Y:S01]  /*1dd0*/  ELECT P0, URZ, PT ;  /* 0x0000000000ff782f */ /* 0x000fe20003800000 */
[----:B--2---:R-:W-:Y:S01]  /*1de0*/  UMOV UR4, UR12 ;  /* 0x0000000c00047c82 */ /* 0x004fe20008000000 */
[----:B------:R-:W-:Y:S02]  /*1df0*/  UMOV UR5, URZ ;  /* 0x000000ff00057c82 */ /* 0x000fe40008000000 */
[----:B------:R-:W-:-:S13]  /*1e00*/  ISETP.LT.U32.AND P0, PT, R68, 0x20, P0 ;  /* 0x000000204400780c */ /* 0x000fda0000701070 */
[----:B------:R-:W-:Y:S01]  /*1e10*/  VOTEU.ANY UP0, P0 ;  /* 0x0000000000ff7886 */ /* 0x000fe20000000100 */
[----:B------:R-:W-:Y:S01]  /*1e20*/  VOTEU.ANY UP1, P0 ;  /* 0x0000000000ff7886 */ /* 0x000fe20000020100 */
[----:B------:R-:W-:-:S03]  /*1e30*/  ISETP.GE.U32.AND P0, PT, R10, 0x41, PT ;  /* 0x000000410a00780c */ /* 0x000fc60003f06070 */
[----:B------:R-:W-:Y:S02]  /*1e40*/  @UP0 UMOV UR4, UR4 ;  /* 0x0000000400040c82 */ /* 0x000fe40008000000 */
[----:B------:R2:W-:Y:S01]  /*1e50*/  @UP1 UTCBAR [UR4], URZ ;  /* 0x000000ff040013e9 */ /* 0x0005e200080000ff */
[----:B------:R-:W-:Y:S06]  /*1e60*/  BAR.SYNC.DEFER_BLOCKING 0x0 ;  /* 0x0000000000007b1d */ /* 0x000fec0000010000 */
[----:B------:R-:W3:Y:S02]  /*1e70*/  SYNCS.PHASECHK.TRANS64.TRYWAIT P1, [UR8+0x1e020], RZ ;  /* 0x01e020ffff0075a7 */ /* 0x000ee40008021108 */
[----:B--23--:R-:W-:Y:S05]  /*1e80*/  @!P1 BRA `(.L_x_60) ;  /* 0x0000000c009c9947 */ /* 0x00cfea0003800000 */
.L_x_75:
[----:B------:R-:W-:Y:S01]  /*1e90*/  UMOV UR4, URZ ;  /* 0x000000ff00047c82 */ /* 0x000fe20008000000 */
[----:B------:R-:W-:Y:S05]  /*1ea0*/  @!P0 BRA `(.L_x_57) ;  /* 0x0000000400588947 */ /* 0x000fea0003800000 */
[----:B------:R-:W2:Y:S01]  /*1eb0*/  LDCU UR29, c[0x0][0x3a0] ;  /* 0x00007400ff1d77ac */ /* 0x000ea20008000800 */
[----:B------:R-:W-:Y:S01]  /*1ec0*/  UMOV UR9, 0x1 ;  /* 0x0000000100097882 */ /* 0x000fe20000000000 */
[----:B------:R-:W-:-:S05]  /*1ed0*/  UMOV UR18, 0x40 ;  /* 0x0000004000127882 */ /* 0x000fca0000000000 */
.L_x_64:
[----:B------:R-:W-:Y:S01]  /*1ee0*/  BAR.SYNC.DEFER_BLOCKING 0x0 ;  /* 0x0000000000007b1d */ /* 0x000fe20000010000 */
[----:B------:R-:W-:Y:S01]  /*1ef0*/  ULEA UR28, UR9, UR8, 0x3 ;  /* 0x00000008091c7291 */ /* 0x000fe2000f8e18ff */
[----:B------:R-:W-:Y:S01]  /*1f00*/  @!P3 IMAD.MOV.U32 R2, RZ, RZ, 0xa000 ;  /* 0x0000a000ff02b424 */ /* 0x000fe200078e00ff */
[----:B------:R-:W-:Y:S01]  /*1f10*/  ELECT P1, URZ, PT ;  /* 0x0000000000ff782f */ /* 0x000fe20003820000 */
[----:B------:R-:W-:-:S03]  /*1f20*/  ULEA UR16, UR9, UR8, 0xd ;  /* 0x0000000809107291 */ /* 0x000fc6000f8e68ff */
[----:B------:R-:W-:Y:S02]  /*1f30*/  ISETP.LT.U32.AND P1, PT, R68, 0x20, P1 ;  /* 0x000000204400780c */ /* 0x000fe40000f21070 */
[----:B------:R-:W-:Y:S01]  /*1f40*/  ELECT P0, URZ, PT ;  /* 0x0000000000ff782f */ /* 0x000fe20003800000 */
[----:B------:R-:W-:-:S03]  /*1f50*/  UIADD3 UR16, UPT, UPT, UR16, 0x18000, URZ ;  /* 0x0001800010107890 */ /* 0x000fc6000fffe0ff */
[----:B------:R-:W-:Y:S01]  /*1f60*/  ISETP.LT.U32.AND P0, PT, R68, 0x20, P0 ;  /* 0x000000204400780c */ /* 0x000fe20000701070 */
[----:B------:R-:W-:Y:S01]  /*1f70*/  ULEA UR12, UR9, UR8, 0xf ;  /* 0x00000008090c7291 */ /* 0x000fe2000f8e78ff */
[----:B------:R-:W-:Y:S01]  /*1f80*/  UMOV UR14, UR18 ;  /* 0x00000012000e7c82 */ /* 0x000fe20008000000 */
[----:B------:R-:W-:-:S04]  /*1f90*/  USHF.L.U32 UR5, UR4, 0x1f, URZ ;  /* 0x0000001f04057899 */ /* 0x000fc800080006ff */
[----:B------:R-:W-:Y:S01]  /*1fa0*/  VOTEU.ANY UP0, P1 ;  /* 0x0000000000ff7886 */ /* 0x000fe20000800100 */
[----:B------:R3:W-:Y:S04]  /*1fb0*/  @!P3 SYNCS.ARRIVE.TRANS64 RZ, [UR28+0x1e000], R2 ;  /* 0x01e00002ffffb9a7 */ /* 0x0007e8000800001c */
[----:B------:R-:W-:Y:S01]  /*1fc0*/  @UP0 UIADD3 UR17, UPT, UPT, UR28, 0x1e000, URZ ;  /* 0x0001e0001c110890 */ /* 0x000fe2000fffe0ff */
[----:B------:R-:W-:Y:S01]  /*1fd0*/  VOTEU.ANY UP0, P1 ;  /* 0x0000000000ff7886 */ /* 0x000fe20000800100 */
[----:B------:R-:W-:Y:S01]  /*1fe0*/  BAR.SYNC.DEFER_BLOCKING 0x0 ;  /* 0x0000000000007b1d */ /* 0x000fe20000010000 */
[----:B---3--:R-:W-:-:S05]  /*1ff0*/  IMAD.U32 R2, RZ, RZ, UR5 ;  /* 0x00000005ff027e24 */ /* 0x008fca000f8e00ff */
[----:B------:R-:W-:-:S05]  /*2000*/  VOTEU.ANY UP1, P0 ;  /* 0x0000000000ff7886 */ /* 0x000fca0000020100 */
[----:B------:R-:W-:Y:S01]  /*2010*/  @UP1 UIADD3 UR13, UPT, UPT, UR28, 0x1e000, URZ ;  /* 0x0001e0001c0d1890 */ /* 0x000fe2000fffe0ff */
[----:B------:R-:W-:Y:S01]  /*2020*/  VOTEU.ANY UP1, P0 ;  /* 0x0000000000ff7886 */ /* 0x000fe20000020100 */
[----:B------:R3:W-:Y:S01]  /*2030*/  @UP0 UTMALDG.2D [UR16], [UR24] ;  /* 0x00000010180005b4 */ /* 0x0007e20008008000 */
[----:B------:R-:W-:Y:S01]  /*2040*/  UISETP.NE.U32.AND UP0, UPT, UR22, URZ, UPT ;  /* 0x000000ff1600728c */ /* 0x000fe2000bf05070 */
[----:B------:R5:W-:Y:S06]  /*2050*/  MEMBAR.ALL.CTA ;  /* 0x0000000000007992 */ /* 0x000bec0000008000 */
[----:B-----5:R-:W5:Y:S02]  /*2060*/  FENCE.VIEW.ASYNC.S ;  /* 0x00000000000073c6 */ /* 0x020f640000000000 */
[----:B-----5:R-:W-:Y:S06]  /*2070*/  BAR.SYNC.DEFER_BLOCKING 0x0 ;  /* 0x0000000000007b1d */ /* 0x020fec0000010000 */
[----:B------:R3:W-:Y:S02]  /*2080*/  @UP1 UTMALDG.2D [UR12], [UR26] ;  /* 0x0000000c1a0015b4 */ /* 0x0007e40008008000 */
[----:B------:R-:W-:Y:S06]  /*2090*/  BAR.SYNC.DEFER_BLOCKING 0x0 ;  /* 0x0000000000007b1d */ /* 0x000fec0000010000 */
[----:B------:R-:W5:Y:S02]  /*20a0*/  SYNCS.PHASECHK.TRANS64.TRYWAIT P0, [UR28+0x1e000], R2 ;  /* 0x01e00002ff0075a7 */ /* 0x000f64000800111c */
[----:B---3-5:R-:W-:Y:S05]  /*20b0*/  @!P0 BRA `(.L_x_61) ;  /* 0x0000000c001c8947 */ /* 0x028fea0003800000 */
.L_x_76:
        /* <DEDUP_REMOVED lines=11> */
[----:B------:R-:W-:Y:S02]  /*2170*/  UIADD3 UR6, UP0, UPT, UR16, 0x2, URZ ;  /* 0x0000000210067890 */ /* 0x000fe4000ff1e0ff */
[----:B------:R-:W-:Y:S02]  /*2180*/  UIADD3 UR32, UP1, UPT, UR30, 0x2, URZ ;  /* 0x000000021e207890 */ /* 0x000fe4000ff3e0ff */
[----:B------:R-:W-:Y:S02]  /*2190*/  UIADD3 UR34, UP2, UPT, UR16, 0x4, URZ ;  /* 0x0000000410227890 */ /* 0x000fe4000ff5e0ff */
[----:B------:R-:W-:Y:S02]  /*21a0*/  UIADD3 UR36, UP3, UPT, UR30, 0x4, URZ ;  /* 0x000000041e247890 */ /* 0x000fe4000ff7e0ff */
[----:B------:R-:W-:-:S02]  /*21b0*/  UIADD3.X UR7, UPT, UPT, UR17, URZ, URZ, UP0, !UPT ;  /* 0x000000ff11077290 */ /* 0x000fc400087fe4ff */
[----:B------:R-:W-:Y:S02]  /*21c0*/  UIADD3.X UR33, UPT, UPT, UR31, URZ, URZ, UP1, !UPT ;  /* 0x000000ff1f217290 */ /* 0x000fe40008ffe4ff */
[----:B------:R-:W-:Y:S02]  /*21d0*/  UIADD3.X UR35, UPT, UPT, UR17, URZ, URZ, UP2, !UPT ;  /* 0x000000ff11237290 */ /* 0x000fe400097fe4ff */
[----:B------:R-:W-:Y:S01]  /*21e0*/  UIADD3.X UR37, UPT, UPT, UR31, URZ, URZ, UP3, !UPT ;  /* 0x000000ff1f257290 */ /* 0x000fe20009ffe4ff */
        /* <DEDUP_REMOVED lines=8> */
[----:B------:R3:W-:Y:S01]  /*2270*/  UTCHMMA gdesc[UR10], gdesc[UR12], tmem[UR23], tmem[UR38], idesc[UR39], UPT ;  /* 0x00ff260c0a0075ea */ /* 0x0007e2000b800017 */
[----:B------:R-:W-:Y:S01]  /*2280*/  UMOV UR44, 0x0 ;  /* 0x00000000002c7882 */ /* 0x000fe20000000000 */
[----:B------:R-:W-:Y:S01]  /*2290*/  UMOV UR45, 0x4400490 ;  /* 0x04400490002d7882 */ /* 0x000fe20000000000 */
[----:B------:R3:W-:Y:S01]  /*22a0*/  UTCHMMA gdesc[UR16], gdesc[UR30], tmem[UR23], tmem[UR40], idesc[UR41], UPT ;  /* 0x00ff281e100075ea */ /* 0x0007e2000b800017 */
[----:B------:R3:W-:Y:S01]  /*22b0*/  UTCHMMA gdesc[UR6], gdesc[UR32], tmem[UR23], tmem[UR42], idesc[UR43], UPT ;  /* 0x00ff2a20060075ea */ /* 0x0007e2000b800017 */
[----:B------:R3:W-:Y:S01]  /*22c0*/  UTCHMMA gdesc[UR34], gdesc[UR36], tmem[UR23], tmem[UR44], idesc[UR45], UPT ;  /* 0x00ff2c24220075ea */ /* 0x0007e2000b800017 */
[----:B------:R-:W-:Y:S01]  /*22d0*/  NOP ;  /* 0x0000000000007918 */ /* 0x000fe20000000000 */
.L_x_62:
[----:B------:R-:W-:Y:S01]  /*22e0*/  ELECT P0, URZ, PT ;  /* 0x0000000000ff782f */ /* 0x000fe20003800000 */
[----:B---3--:R-:W-:-:S03]  /*22f0*/  UIADD3 UR6, UPT, UPT, UR28, 0x1e020, URZ ;  /* 0x0001e0201c067890 */ /* 0x008fc6000fffe0ff */
[----:B------:R-:W-:Y:S01]  /*2300*/  ISETP.LT.U32.AND P0, PT, R68, 0x20, P0 ;  /* 0x000000204400780c */ /* 0x000fe20000701070 */
[----:B------:R-:W-:-:S12]  /*2310*/  UMOV UR7, URZ ;  /* 0x000000ff00077c82 */ /* 0x000fd80008000000 */
[----:B------:R-:W-:Y:S01]  /*2320*/  VOTEU.ANY UP0, P0 ;  /* 0x0000000000ff7886 */ /* 0x000fe20000000100 */
[----:B------:R-:W-:-:S04]  /*2330*/  VOTEU.ANY UP1, P0 ;  /* 0x0000000000ff7886 */ /* 0x000fc80000020100 */
[----:B------:R-:W-:Y:S02]  /*2340*/  @UP0 UMOV UR6, UR6 ;  /* 0x0000000600060c82 */ /* 0x000fe40008000000 */
[----:B------:R3:W-:Y:S01]  /*2350*/  @UP1 UTCBAR [UR6], URZ ;  /* 0x000000ff060013e9 */ /* 0x0007e200080000ff */
[----:B------:R-:W-:Y:S06]  /*2360*/  BAR.SYNC.DEFER_BLOCKING 0x0 ;  /* 0x0000000000007b1d */ /* 0x000fec0000010000 */
[----:B------:R-:W5:Y:S02]  /*2370*/  SYNCS.PHASECHK.TRANS64.TRYWAIT P0, [UR28+0x1e020], R2 ;  /* 0x01e02002ff0075a7 */ /* 0x000f64000800111c */
[----:B---3-5:R-:W-:Y:S05]  /*2380*/  @!P0 BRA `(.L_x_63) ;  /* 0x0000000800748947 */ /* 0x028fea0003800000 */
.L_x_77:
[----:B------:R-:W-:Y:S02]  /*2390*/  UIADD3 UR9, UPT, UPT, UR9, 0x1, URZ ;  /* 0x0000000109097890 */ /* 0x000fe4000fffe0ff */
[----:B------:R-:W-:Y:S02]  /*23a0*/  UIADD3 UR18, UPT, UPT, UR18, 0x40, URZ ;  /* 0x0000004012127890 */ /* 0x000fe4000fffe0ff */
[----:B------:R-:W-:-:S04]  /*23b0*/  UISETP.NE.U32.AND UP0, UPT, UR9, 0x3, UPT ;  /* 0x000000030900788c */ /* 0x000fc8000bf05070 */
[----:B------:R-:W-:Y:S02]  /*23c0*/  USEL UR5, URZ, 0x1, UP0 ;  /* 0x00000001ff057887 */ /* 0x000fe40008000000 */
[----:B------:R-:W-:Y:S02]  /*23d0*/  USEL UR9, UR9, URZ, UP0 ;  /* 0x000000ff09097287 */ /* 0x000fe40008000000 */
[----:B--2---:R-:W-:Y:S02]  /*23e0*/  UISETP.GE.AND UP0, UPT, UR18, UR29, UPT ;  /* 0x0000001d1200728c */ /* 0x004fe4000bf06270 */
[----:B------:R-:W-:-:S07]  /*23f0*/  ULOP3.LUT UR4, UR4, UR5, URZ, 0x3c, !UPT ;  /* 0x0000000504047292 */ /* 0x000fce000f8e3cff */
[----:B------:R-:W-:Y:S05]  /*2400*/  BRA.U !UP0, `(.L_x_64) ;  /* 0xfffffff908b47547 */ /* 0x000fea000b83ffff */
.L_x_57:
[----:B---3-5:R-:W-:Y:S06]  /*2410*/  BAR.SYNC.DEFER_BLOCKING 0x0 ;  /* 0x0000000000007b1d */ /* 0x028fec0000010000 */
[----:B------:R-:W-:Y:S04]  /*2420*/  BSSY.RECONVERGENT B5, `(.L_x_65) ;  /* 0x0000004000057945 */ /* 0x000fe80003800200 */
[----:B------:R-:W-:Y:S05]  /*2430*/  @P3 BRA `(.L_x_66) ;  /* 0x0000000000083947 */ /* 0x000fea0003800000 */
[----:B------:R-:W2:Y:S02]  /*2440*/  SYNCS.CCTL.IV [UR8+0x1e000] ;  /* 0x01e00000ff0079b1 */ /* 0x000ea40008000008 */
[----:B--2---:R-:W2:Y:S02]  /*2450*/  SYNCS.CCTL.IV [UR8+0x1e020] ;  /* 0x01e02000ff0079b1 */ /* 0x004ea40008000008 */
.L_x_66:
[----:B------:R-:W-:Y:S05]  /*2460*/  BSYNC.RECONVERGENT B5 ;  /* 0x0000000000057941 */ /* 0x000fea0003800200 */
.L_x_65:
[----:B--2---:R-:W-:Y:S06]  /*2470*/  BAR.SYNC.DEFER_BLOCKING 0x0 ;  /* 0x0000000000007b1d */ /* 0x004fec0000010000 */
[----:B------:R-:W-:Y:S04]  /*2480*/  BSSY.RECONVERGENT B5, `(.L_x_67) ;  /* 0x0000004000057945 */ /* 0x000fe80003800200 */
[----:B------:R-:W-:Y:S05]  /*2490*/  @P3 BRA `(.L_x_68) ;  /* 0x0000000000083947 */ /* 0x000fea0003800000 */
[----:B------:R-:W2:Y:S02]  /*24a0*/  SYNCS.CCTL.IV [UR8+0x1e008] ;  /* 0x01e00800ff0079b1 */ /* 0x000ea40008000008 */
[----:B--2---:R-:W2:Y:S02]  /*24b0*/  SYNCS.CCTL.IV [UR8+0x1e028] ;  /* 0x01e02800ff0079b1 */ /* 0x004ea40008000008 */
.L_x_68:
[----:B------:R-:W-:Y:S05]  /*24c0*/  BSYNC.RECONVERGENT B5 ;  /* 0x0000000000057941 */ /* 0x000fea0003800200 */
.L_x_67:
[----:B--2---:R-:W-:Y:S06]  /*24d0*/  BAR.SYNC.DEFER_BLOCKING 0x0 ;  /* 0x0000000000007b1d */ /* 0x004fec0000010000 */
[----:B------:R-:W-:Y:S04]  /*24e0*/  BSSY.RECONVERGENT B5, `(.L_x_69) ;  /* 0x0000004000057945 */ /* 0x000fe80003800200 */
[----:B------:R-:W-:Y:S05]  /*24f0*/  @P3 BRA `(.L_x_70) ;  /* 0x0000000000083947 */ /* 0x000fea0003800000 */
[----:B------:R-:W2:Y:S02]  /*2500*/  SYNCS.CCTL.IV [UR8+0x1e010] ;  /* 0x01e01000ff0079b1 */ /* 0x000ea40008000008 */
[----:B--2---:R-:W2:Y:S02]  /*2510*/  SYNCS.CCTL.IV [UR8+0x1e030] ;  /* 0x01e03000ff0079b1 */ /* 0x004ea40008000008 */
.L_x_70:
[----:B------:R-:W-:Y:S05]  /*2520*/  BSYNC.RECONVERGENT B5 ;  /* 0x0000000000057941 */ /* 0x000fea0003800200 */
.L_x_69:
[----:B------:R-:W-:Y:S01]  /*2530*/  ULOP3.LUT UR4, UR22, 0x3, URZ, 0xc0, !UPT ;  /* 0x0000000316047892 */ /* 0x000fe2000f8ec0ff */
[C---:B------:R-:W-:Y:S01]  /*2540*/  IMAD.SHL.U32 R4, R0.reuse, 0x80, RZ ;  /* 0x0000008000047824 */ /* 0x040fe200078e00ff */
[----:B------:R-:W-:Y:S01]  /*2550*/  USHF.L.U32 UR22, UR22, 0x5, URZ ;  /* 0x0000000516167899 */ /* 0x000fe200080006ff */
[C---:B------:R-:W-:Y:S01]  /*2560*/  IMAD.SHL.U32 R2, R0.reuse, 0x40, RZ ;  /* 0x0000004000027824 */ /* 0x040fe200078e00ff */
[----:B------:R-:W-:Y:S01]  /*2570*/  ULEA UR5, UR4, UR23, 0x15 ;  /* 0x0000001704057291 */ /* 0x000fe2000f8ea8ff */
[C---:B------:R-:W-:Y:S01]  /*2580*/  IMAD.SHL.U32 R3, R0.reuse, 0x10, RZ ;  /* 0x0000001000037824 */ /* 0x040fe200078e00ff */
[----:B------:R-:W-:Y:S01]  /*2590*/  ULOP3.LUT UR22, UR22, 0x80, URZ, 0xc0, !UPT ;  /* 0x0000008016167892 */ /* 0x000fe2000f8ec0ff */
[----:B------:R-:W-:Y:S01]  /*25a0*/  IMAD.SHL.U32 R0, R0, 0x200, RZ ;  /* 0x0000020000007824 */ /* 0x000fe200078e00ff */
[----:B------:R-:W-:Y:S02]  /*25b0*/  LOP3.LUT R5, R4, 0x4780, RZ, 0xc0, !PT ;  /* 0x0000478004057812 */ /* 0x000fe400078ec0ff */
[----:B------:R-:W-:-:S02]  /*25c0*/  ELECT P0, URZ, PT ;  /* 0x0000000000ff782f */ /* 0x000fc40003800000 */
[----:B------:R-:W-:Y:S01]  /*25d0*/  LOP3.LUT R2, R2, 0x1800, RZ, 0xc0, !PT ;  /* 0x0000180002027812 */ /* 0x000fe200078ec0ff */
[----:B------:R-:W-:Y:S01]  /*25e0*/  UIADD3 UR5, UPT, UPT, UR5, UR22, URZ ;  /* 0x0000001605057290 */ /* 0x000fe2000fffe0ff */
[----:B------:R-:W-:Y:S01]  /*25f0*/  LOP3.LUT R5, R5, 0x2000, R0, 0xf8, !PT ;  /* 0x0000200005057812 */ /* 0x000fe200078ef800 */
[----:B------:R-:W-:Y:S01]  /*2600*/  UMOV UR6, UR19 ;  /* 0x0000001300067c82 */ /* 0x000fe20008000000 */
[----:B------:R-:W-:Y:S02]  /*2610*/  LOP3.LUT R2, R2, 0x70, R3, 0xf8, !PT ;  /* 0x0000007002027812 */ /* 0x000fe400078ef803 */
[----:B------:R-:W-:Y:S02]  /*2620*/  ISETP.LT.U32.AND P0, PT, R68, 0x80, P0 ;  /* 0x000000804400780c */ /* 0x000fe40000701070 */
[----:B------:R-:W-:Y:S02]  /*2630*/  LOP3.LUT R2, R5, R2, RZ, 0xfc, !PT ;  /* 0x0000000205027212 */ /* 0x000fe400078efcff */
[----:B----4-:R-:W-:Y:S01]  /*2640*/  LDTM.16dp32bit_t0_t15.x64 R4, tmem[UR5] ;  /* 0x00000005000479ee */ /* 0x010fe20008b00000 */
[----:B------:R-:W3:Y:S01]  /*2650*/  LDTM.16dp32bit_t16_t31.x64 R4, tmem[UR5+0x40] ;  /* 0x00004005000479ee */ /* 0x000ee20008b20000 */
[----:B------:R-:W-:Y:S01]  /*2660*/  NOP ;  /* 0x0000000000007918 */ /* 0x000fe20000000000 */
[C---:B------:R-:W-:Y:S01]  /*2670*/  LOP3.LUT R0, R2.reuse, 0x10, RZ, 0x3c, !PT ;  /* 0x0000001002007812 */ /* 0x040fe200078e3cff */
[----:B------:R-:W-:Y:S01]  /*2680*/  ULEA UR5, UR4, UR15, 0x6 ;  /* 0x0000000f04057291 */ /* 0x000fe2000f8e30ff */
[----:B------:R-:W-:Y:S01]  /*2690*/  LOP3.LUT R3, R2, 0x20, RZ, 0x3c, !PT ;  /* 0x0000002002037812 */ /* 0x000fe200078e3cff */
[----:B------:R-:W-:-:S03]  /*26a0*/  ULEA UR4, UR4, UR8, 0xd ;  /* 0x0000000804047291 */ /* 0x000fc6000f8e68ff */
[----:B---3--:R-:W-:Y:S01]  /*26b0*/  VOTEU.ANY UP1, P0 ;  /* 0x0000000000ff7886 */ /* 0x008fe20000020100 */
[----:B------:R-:W-:Y:S01]  /*26c0*/  VOTEU.ANY UP0, P0 ;  /* 0x0000000000ff7886 */ /* 0x000fe20000000100 */
[----:B------:R-:W-:Y:S02]  /*26d0*/  F2FP.BF16.F32.PACK_AB R4, R5, R4 ;  /* 0x000000040504723e */ /* 0x000fe400000010ff */
[----:B------:R-:W-:Y:S02]  /*26e0*/  F2FP.BF16.F32.PACK_AB R5, R7, R6 ;  /* 0x000000060705723e */ /* 0x000fe400000010ff */
[----:B------:R-:W-:Y:S02]  /*26f0*/  F2FP.BF16.F32.PACK_AB R12, R13, R12 ;  /* 0x0000000c0d0c723e */ /* 0x000fe400000010ff */
[----:B------:R-:W-:Y:S02]  /*2700*/  F2FP.BF16.F32.PACK_AB R6, R9, R8 ;  /* 0x000000080906723e */ /* 0x000fe400000010ff */
[----:B------:R-:W-:-:S02]  /*2710*/  F2FP.BF16.F32.PACK_AB R7, R11, R10 ;  /* 0x0000000a0b07723e */ /* 0x000fc400000010ff */
[----:B------:R-:W-:Y:S02]  /*2720*/  F2FP.BF16.F32.PACK_AB R13, R15, R14 ;  /* 0x0000000e0f0d723e */ /* 0x000fe400000010ff */
[----:B------:R-:W-:Y:S01]  /*2730*/  F2FP.BF16.F32.PACK_AB R20, R21, R20 ;  /* 0x000000141514723e */ /* 0x000fe200000010ff */
[----:B--2---:R2:W-:Y:S01]  /*2740*/  STS.128 [R2+UR8], R4 ;  /* 0x0000000402007988 */ /* 0x0045e20008000c08 */
[----:B------:R-:W-:Y:S02]  /*2750*/  F2FP.BF16.F32.PACK_AB R14, R17, R16 ;  /* 0x00000010110e723e */ /* 0x000fe400000010ff */
[----:B------:R-:W-:Y:S02]  /*2760*/  F2FP.BF16.F32.PACK_AB R15, R19, R18 ;  /* 0x00000012130f723e */ /* 0x000fe400000010ff */
[----:B------:R-:W-:Y:S02]  /*2770*/  F2FP.BF16.F32.PACK_AB R21, R23, R22 ;  /* 0x000000161715723e */ /* 0x000fe400000010ff */
[----:B------:R-:W-:Y:S01]  /*2780*/  F2FP.BF16.F32.PACK_AB R28, R29, R28 ;  /* 0x0000001c1d1c723e */ /* 0x000fe200000010ff */
[----:B------:R2:W-:Y:S01]  /*2790*/  STS.128 [R0+UR8], R12 ;  /* 0x0000000c00007988 */ /* 0x0005e20008000c08 */
[----:B------:R-:W-:-:S02]  /*27a0*/  F2FP.BF16.F32.PACK_AB R22, R25, R24 ;  /* 0x000000181916723e */ /* 0x000fc400000010ff */
[----:B------:R-:W-:Y:S02]  /*27b0*/  F2FP.BF16.F32.PACK_AB R23, R27, R26 ;  /* 0x0000001a1b17723e */ /* 0x000fe400000010ff */
[----:B------:R-:W-:Y:S02]  /*27c0*/  F2FP.BF16.F32.PACK_AB R29, R31, R30 ;  /* 0x0000001e1f1d723e */ /* 0x000fe400000010ff */
[----:B------:R-:W-:Y:S01]  /*27d0*/  F2FP.BF16.F32.PACK_AB R36, R37, R36 ;  /* 0x000000242524723e */ /* 0x000fe200000010ff */
[----:B------:R2:W-:Y:S01]  /*27e0*/  STS.128 [R3+UR8], R20 ;  /* 0x0000001403007988 */ /* 0x0005e20008000c08 */
[----:B------:R-:W-:Y:S02]  /*27f0*/  F2FP.BF16.F32.PACK_AB R30, R33, R32 ;  /* 0x00000020211e723e */ /* 0x000fe400000010ff */
[----:B------:R-:W-:Y:S02]  /*2800*/  F2FP.BF16.F32.PACK_AB R31, R35, R34 ;  /* 0x00000022231f723e */ /* 0x000fe400000010ff */
[----:B------:R-:W-:-:S02]  /*2810*/  F2FP.BF16.F32.PACK_AB R37, R39, R38 ;  /* 0x000000262725723e */ /* 0x000fc400000010ff */
[----:B------:R-:W-:Y:S02]  /*2820*/  F2FP.BF16.F32.PACK_AB R44, R45, R44 ;  /* 0x0000002c2d2c723e */ /* 0x000fe400000010ff */
[----:B------:R-:W-:Y:S02]  /*2830*/  LOP3.LUT R8, R2, 0x30, RZ, 0x3c, !PT ;  /* 0x0000003002087812 */ /* 0x000fe400078e3cff */
[----:B------:R-:W-:Y:S02]  /*2840*/  F2FP.BF16.F32.PACK_AB R38, R41, R40 ;  /* 0x000000282926723e */ /* 0x000fe400000010ff */
[----:B------:R-:W-:Y:S01]  /*2850*/  F2FP.BF16.F32.PACK_AB R39, R43, R42 ;  /* 0x0000002a2b27723e */ /* 0x000fe200000010ff */
[----:B------:R2:W-:Y:S01]  /*2860*/  STS.128 [R8+UR8], R28 ;  /* 0x0000001c08007988 */ /* 0x0005e20008000c08 */
[----:B------:R-:W-:Y:S02]  /*2870*/  F2FP.BF16.F32.PACK_AB R45, R47, R46 ;  /* 0x0000002e2f2d723e */ /* 0x000fe400000010ff */
[----:B------:R-:W-:-:S02]  /*2880*/  F2FP.BF16.F32.PACK_AB R52, R53, R52 ;  /* 0x000000343534723e */ /* 0x000fc400000010ff */
[C---:B------:R-:W-:Y:S02]  /*2890*/  LOP3.LUT R9, R2.reuse, 0x40, RZ, 0x3c, !PT ;  /* 0x0000004002097812 */ /* 0x040fe400078e3cff */
[----:B------:R-:W-:Y:S02]  /*28a0*/  F2FP.BF16.F32.PACK_AB R46, R49, R48 ;  /* 0x00000030312e723e */ /* 0x000fe400000010ff */
[----:B------:R-:W-:Y:S01]  /*28b0*/  F2FP.BF16.F32.PACK_AB R47, R51, R50 ;  /* 0x00000032332f723e */ /* 0x000fe200000010ff */
[----:B------:R2:W-:Y:S01]  /*28c0*/  STS.128 [R9+UR8], R36 ;  /* 0x0000002409007988 */ /* 0x0005e20008000c08 */
[----:B------:R-:W-:Y:S02]  /*28d0*/  F2FP.BF16.F32.PACK_AB R53, R55, R54 ;  /* 0x000000363735723e */ /* 0x000fe400000010ff */
[----:B------:R-:W-:Y:S02]  /*28e0*/  F2FP.BF16.F32.PACK_AB R60, R61, R60 ;  /* 0x0000003c3d3c723e */ /* 0x000fe400000010ff */
[----:B------:R-:W-:-:S02]  /*28f0*/  LOP3.LUT R10, R2, 0x50, RZ, 0x3c, !PT ;  /* 0x00000050020a7812 */ /* 0x000fc400078e3cff */
[----:B------:R-:W-:Y:S02]  /*2900*/  F2FP.BF16.F32.PACK_AB R54, R57, R56 ;  /* 0x000000383936723e */ /* 0x000fe400000010ff */
[----:B------:R-:W-:Y:S01]  /*2910*/  F2FP.BF16.F32.PACK_AB R55, R59, R58 ;  /* 0x0000003a3b37723e */ /* 0x000fe200000010ff */
[----:B------:R2:W-:Y:S01]  /*2920*/  STS.128 [R10+UR8], R44 ;  /* 0x0000002c0a007988 */ /* 0x0005e20008000c08 */
[----:B------:R-:W-:Y:S02]  /*2930*/  F2FP.BF16.F32.PACK_AB R61, R63, R62 ;  /* 0x0000003e3f3d723e */ /* 0x000fe400000010ff */
[C---:B------:R-:W-:Y:S02]  /*2940*/  LOP3.LUT R11, R2.reuse, 0x60, RZ, 0x3c, !PT ;  /* 0x00000060020b7812 */ /* 0x040fe400078e3cff */
[----:B------:R-:W-:Y:S02]  /*2950*/  F2FP.BF16.F32.PACK_AB R62, R65, R64 ;  /* 0x00000040413e723e */ /* 0x000fe400000010ff */
[----:B------:R-:W-:Y:S01]  /*2960*/  F2FP.BF16.F32.PACK_AB R63, R67, R66 ;  /* 0x00000042433f723e */ /* 0x000fe200000010ff */
[----:B------:R2:W-:Y:S01]  /*2970*/  STS.128 [R11+UR8], R52 ;  /* 0x000000340b007988 */ /* 0x0005e20008000c08 */
[----:B------:R-:W-:-:S05]  /*2980*/  LOP3.LUT R16, R2, 0x70, RZ, 0x3c, !PT ;  /* 0x0000007002107812 */ /* 0x000fca00078e3cff */
[----:B------:R2:W-:Y:S01]  /*2990*/  STS.128 [R16+UR8], R60 ;  /* 0x0000003c10007988 */ /* 0x0005e20008000c08 */
[----:B------:R3:W-:Y:S06]  /*29a0*/  MEMBAR.ALL.CTA ;  /* 0x0000000000007992 */ /* 0x0007ec0000008000 */
[----:B---3--:R-:W3:Y:S02]  /*29b0*/  FENCE.VIEW.ASYNC.S ;  /* 0x00000000000073c6 */ /* 0x008ee40000000000 */
[----:B---3--:R-:W-:Y:S06]  /*29c0*/  BAR.SYNC.DEFER_BLOCKING 0x0 ;  /* 0x0000000000007b1d */ /* 0x008fec0000010000 */
[----:B------:R2:W-:Y:S01]  /*29d0*/  @UP1 UTMASTG.2D [UR4], [UR20] ;  /* 0x00000004140013b5 */ /* 0x0005e20008008000 */
[----:B------:R0:W-:Y:S01]  /*29e0*/  UTMACMDFLUSH ;  /* 0x00000000000079b7 */ /* 0x0001e20000000000 */
[----:B------:R-:W-:-:S04]  /*29f0*/  DEPBAR.LE SB0, 0x0 ;  /* 0x000080000000791a */ /* 0x000fc80000000000 */
[----:B------:R-:W-:Y:S08]  /*2a00*/  BAR.SYNC.DEFER_BLOCKING 0x0 ;  /* 0x0000000000007b1d */ /* 0x000ff00000010000 */
[----:B------:R-:W-:Y:S06]  /*2a10*/  BAR.SYNC.DEFER_BLOCKING 0x0 ;  /* 0x0000000000007b1d */ /* 0x000fec0000010000 */
[----:B--2---:R-:W-:Y:S05]  /*2a20*/  @P2 BRA `(.L_x_71) ;  /* 0x0000000000a02947 */ /* 0x004fea0003800000 */
[----:B------:R-:W2:Y:S01]  /*2a30*/  S2UR UR5, SR_CgaCtaId ;  /* 0x00000000000579c3 */ /* 0x000ea20000008800 */
[----:B------:R-:W-:Y:S01]  /*2a40*/  NOP ;  /* 0x0000000000007918 */ /* 0x000fe20000000000 */
[----:B------:R-:W-:Y:S01]  /*2a50*/  UMOV UR4, 0x50 ;  /* 0x0000005000047882 */ /* 0x000fe20000000000 */
[----:B------:R-:W-:Y:S02]  /*2a60*/  IMAD.U32 R0, RZ, RZ, UR23 ;  /* 0x00000017ff007e24 */ /* 0x000fe4000f8e00ff */
[----:B------:R-:W-:Y:S02]  /*2a70*/  IMAD.MOV.U32 R3, RZ, RZ, 0xff ;  /* 0x000000ffff037424 */ /* 0x000fe400078e00ff */
[----:B------:R-:W-:Y:S01]  /*2a80*/  IMAD.MOV.U32 R7, RZ, RZ, 0x1 ;  /* 0x00000001ff077424 */ /* 0x000fe200078e00ff */
[----:B------:R-:W-:-:S04]  /*2a90*/  LOP3.LUT R0, R0, 0xffff, RZ, 0xc0, !PT ;  /* 0x0000ffff00007812 */ /* 0x000fc800078ec0ff */
[----:B------:R-:W-:-:S05]  /*2aa0*/  SHF.R.U32.HI R0, RZ, 0x5, R0 ;  /* 0x00000005ff007819 */ /* 0x000fca0000011600 */
[----:B------:R-:W-:Y:S01]  /*2ab0*/  VIADD R2, R0, 0x10 ;  /* 0x0000001000027836 */ /* 0x000fe20000000000 */
[----:B------:R-:W-:Y:S01]  /*2ac0*/  SHF.L.U32 R0, R3, R0, RZ ;  /* 0x0000000003007219 */ /* 0x000fe200000006ff */
[----:B--2---:R-:W-:-:S03]  /*2ad0*/  ULEA UR6, UR5, UR4, 0x18 ;  /* 0x0000000405067291 */ /* 0x004fc6000f8ec0ff */
[----:B------:R-:W-:-:S04]  /*2ae0*/  SHF.L.U32 R3, R7, R2, RZ ;  /* 0x0000000207037219 */ /* 0x000fc800000006ff */
[----:B------:R-:W-:Y:S02]  /*2af0*/  LOP3.LUT R0, R3, R0, RZ, 0xfc, !PT ;  /* 0x0000000003007212 */ /* 0x000fe400078efcff */
[----:B------:R-:W2:Y:S02]  /*2b00*/  LDS R5, [UR6] ;  /* 0x00000006ff057984 */ /* 0x000ea40008000800 */
[C---:B------:R-:W-:Y:S02]  /*2b10*/  LOP3.LUT R2, R0.reuse, 0xffff, RZ, 0xc0, !PT ;  /* 0x0000ffff00027812 */ /* 0x040fe400078ec0ff */
[----:B--2---:R-:W-:-:S04]  /*2b20*/  LOP3.LUT R3, R0, 0xffff, R5, 0x80, !PT ;  /* 0x0000ffff00037812 */ /* 0x004fc800078e8005 */
[----:B------:R-:W-:-:S13]  /*2b30*/  ISETP.NE.AND P0, PT, R3, R2, PT ;  /* 0x000000020300720c */ /* 0x000fda0003f05270 */
[----:B------:R-:W-:Y:S05]  /*2b40*/  @P0 BRA `(.L_x_72) ;  /* 0x0000000000500947 */ /* 0x000fea0003800000 */
[----:B------:R-:W-:Y:S02]  /*2b50*/  SHF.R.U32.HI R5, RZ, 0x10, R5 ;  /* 0x00000010ff057819 */ /* 0x000fe40000011605 */
[----:B------:R-:W-:-:S04]  /*2b60*/  SHF.R.U32.HI R2, RZ, 0x10, R0 ;  /* 0x00000010ff027819 */ /* 0x000fc80000011600 */
[----:B------:R-:W-:-:S04]  /*2b70*/  LOP3.LUT R5, R5, R2, RZ, 0xc0, !PT ;  /* 0x0000000205057212 */ /* 0x000fc800078ec0ff */
[----:B------:R-:W-:-:S13]  /*2b80*/  ISETP.NE.AND P0, PT, R5, R2, PT ;  /* 0x000000020500720c */ /* 0x000fda0003f05270 */
[----:B------:R-:W-:Y:S05]  /*2b90*/  @P0 BRA `(.L_x_73) ;  /* 0x0000000000300947 */ /* 0x000fea0003800000 */
[----:B------:R-:W-:Y:S01]  /*2ba0*/  R2UR UR4, R0 ;  /* 0x00000000000472ca */ /* 0x000fe200000e0000 */
[----:B------:R-:W-:Y:S01]  /*2bb0*/  VOTEU.ANY UR5, UPT, PT ;  /* 0x0000000000057886 */ /* 0x000fe200038e0100 */
[----:B------:R-:W2:Y:S01]  /*2bc0*/  S2R R0, SR_LANEID ;  /* 0x0000000000007919 */ /* 0x000ea20000000000 */
[----:B------:R-:W-:-:S10]  /*2bd0*/  UFLO.U32 UR5, UR5 ;  /* 0x00000005000572bd */ /* 0x000fd400080e0000 */
[----:B------:R-:W-:-:S06]  /*2be0*/  ULOP3.LUT UR4, URZ, UR4, URZ, 0x33, !UPT ;  /* 0x00000004ff047292 */ /* 0x000fcc000f8e33ff */
[----:B------:R-:W-:-:S04]  /*2bf0*/  IMAD.U32 R2, RZ, RZ, UR4 ;  /* 0x00000004ff027e24 */ /* 0x000fc8000f8e00ff */
[----:B------:R-:W3:Y:S02]  /*2c00*/  REDUX UR7, R2 ;  /* 0x00000000020773c4 */ /* 0x000ee40000000000 */
[----:B------:R4:W-:Y:S01]  /*2c10*/  UTCATOMSWS.AND URZ, UR4 ;  /* 0x0000000400ff79e3 */ /* 0x0009e20008000000 */
[----:B--2---:R-:W-:Y:S01]  /*2c20*/  ISETP.EQ.U32.AND P0, PT, R0, UR5, PT ;  /* 0x0000000500007c0c */ /* 0x004fe2000bf02070 */
[----:B---3--:R-:W-:-:S12]  /*2c30*/  IMAD.U32 R0, RZ, RZ, UR7 ;  /* 0x00000007ff007e24 */ /* 0x008fd8000f8e00ff */
[----:B------:R4:W-:Y:S01]  /*2c40*/  @P0 ATOMS.AND RZ, [UR6], R0 ;  /* 0x00000000ffff098c */ /* 0x0009e2000a800006 */
[----:B------:R-:W-:Y:S05]  /*2c50*/  BRA `(.L_x_71) ;  /* 0x0000000000147947 */ /* 0x000fea0003800000 */
.L_x_73:
[----:B------:R-:W-:-:S07]  /*2c60*/  MOV R2, 0x2c80 ;  /* 0x00002c8000027802 */ /* 0x000fce0000000f00 */
[----:B-1----:R-:W-:Y:S05]  /*2c70*/  CALL.REL.NOINC `($__internal_0_$__cuda_sm10x_tcgen05_guardrail_trap_col_being_dealloced_not_returned_by_alloc) ;  /* 0x0000000000447944 */ /* 0x002fea0003c00000 */
[----:B------:R-:W-:Y:S05]  /*2c80*/  BRA `(.L_x_71) ;  /* 0x0000000000087947 */ /* 0x000fea0003800000 */
.L_x_72:
[----:B------:R-:W-:-:S07]  /*2c90*/  MOV R2, 0x2cb0 ;  /* 0x00002cb000027802 */ /* 0x000fce0000000f00 */
[----:B-1----:R-:W-:Y:S05]  /*2ca0*/  CALL.REL.NOINC `($__internal_2_$__cuda_sm10x_tcgen05_guardrail_trap_unallocated_columns_being_dealloced) ;  /* 0x0000000000507944 */ /* 0x002fea0003c00000 */
.L_x_71:
[----:B------:R-:W-:Y:S01]  /*2cb0*/  NOP ;  /* 0x0000000000007918 */ /* 0x000fe20000000000 */
[----:B----4-:R-:W-:Y:S05]  /*2cc0*/  EXIT ;  /* 0x000000000000794d */ /* 0x010fea0003800000 */
.L_x_58:
[----:B------:R-:W2:Y:S02]  /*2cd0*/  SYNCS.PHASECHK.TRANS64.TRYWAIT P0, [UR8+0x1e000], RZ ;  /* 0x01e000ffff0075a7 */ /* 0x000ea40008001108 */
[----:B--2---:R-:W-:Y:S05]  /*2ce0*/  @!P0 BRA `(.L_x_58) ;  /* 0xfffffffc00f88947 */ /* 0x004fea000383ffff */
[----:B------:R-:W-:Y:S05]  /*2cf0*/  BRA `(.L_x_74) ;  /* 0xffffffec00bc7947 */ /* 0x000fea000383ffff */
.L_x_60:
[----:B------:R-:W2:Y:S02]  /*2d00*/  SYNCS.PHASECHK.TRANS64.TRYWAIT P1, [UR8+0x1e020], RZ ;  /* 0x01e020ffff0075a7 */ /* 0x000ea40008021108 */
[----:B--2---:R-:W-:Y:S05]  /*2d10*/  @!P1 BRA `(.L_x_60) ;  /* 0xfffffffc00f89947 */ /* 0x004fea000383ffff */
[----:B------:R-:W-:Y:S05]  /*2d20*/  BRA `(.L_x_75) ;  /* 0xfffffff000587947 */ /* 0x000fea000383ffff */
.L_x_61:
[----:B------:R-:W3:Y:S02]  /*2d30*/  SYNCS.PHASECHK.TRANS64.TRYWAIT P0, [UR28+0x1e000], R2 ;  /* 0x01e00002ff0075a7 */ /* 0x000ee4000800111c */
[----:B---3--:R-:W-:Y:S05]  /*2d40*/  @!P0 BRA `(.L_x_61) ;  /* 0xfffffffc00f88947 */ /* 0x008fea000383ffff */
[----:B------:R-:W-:Y:S05]  /*2d50*/  BRA `(.L_x_76) ;  /* 0xfffffff000d87947 */ /* 0x000fea000383ffff */
.L_x_63:
[----:B------:R-:W3:Y:S02]  /*2d60*/  SYNCS.PHASECHK.TRANS64.TRYWAIT P0, [UR28+0x1e020], R2 ;  /* 0x01e02002ff0075a7 */ /* 0x000ee4000800111c */
[----:B---3--:R-:W-:Y:S05]  /*2d70*/  @!P0 BRA `(.L_x_63) ;  /* 0xfffffffc00f88947 */ /* 0x008fea000383ffff */
[----:B------:R-:W-:Y:S05]  /*2d80*/  BRA `(.L_x_77) ;  /* 0xfffffff400807947 */ /* 0x000fea000383ffff */
        .weak           $__internal_0_$__cuda_sm10x_tcgen05_guardrail_trap_col_being_dealloced_not_returned_by_alloc
        .type           $__internal_0_$__cuda_sm10x_tcgen05_guardrail_trap_col_being_dealloced_not_returned_by_alloc,@function
        .size           $__internal_0_$__cuda_sm10x_tcgen05_guardrail_trap_col_being_dealloced_not_returned_by_alloc,($__internal_1_$__cuda_sm10x_tcgen05_guardrail_trap_phase_invalid_during_alloc - $__internal_0_$__cuda_sm10x_tcgen05_guardrail_trap_col_being_dealloced_not_returned_by_alloc)
$__internal_0_$__cuda_sm10x_tcgen05_guardrail_trap_col_being_dealloced_not_returned_by_alloc:
[----:B------:R-:W-:Y:S05]  /*2d90*/  BPT.TRAP 0x1 ;  /* 0x000000040000795c */ /* 0x000fea0000300000 */
[----:B------:R-:W-:-:S04]  /*2da0*/  IMAD.MOV.U32 R3, RZ, RZ, 0x0 ;  /* 0x00000000ff037424 */ /* 0x000fc800078e00ff */
[----:B------:R-:W-:Y:S05]  /*2db0*/  RET.REL.NODEC R2 `(gluon_tcgen05) ;  /* 0xffffffd002907950 */ /* 0x000fea0003c3ffff */
        .weak           $__internal_1_$__cuda_sm10x_tcgen05_guardrail_trap_phase_invalid_during_alloc
        .type           $__internal_1_$__cuda_sm10x_tcgen05_guardrail_trap_phase_invalid_during_alloc,@function
        .size           $__internal_1_$__cuda_sm10x_tcgen05_guardrail_trap_phase_invalid_during_alloc,($__internal_2_$__cuda_sm10x_tcgen05_guardrail_trap_unallocated_columns_being_dealloced - $__internal_1_$__cuda_sm10x_tcgen05_guardrail_trap_phase_invalid_during_alloc)
$__internal_1_$__cuda_sm10x_tcgen05_guardrail_trap_phase_invalid_during_alloc:
[----:B------:R-:W-:Y:S05]  /*2dc0*/  BPT.TRAP 0x1 ;  /* 0x000000040000795c */ /* 0x000fea0000300000 */
[----:B------:R-:W-:-:S04]  /*2dd0*/  IMAD.MOV.U32 R3, RZ, RZ, 0x0 ;  /* 0x00000000ff037424 */ /* 0x000fc800078e00ff */
[----:B------:R-:W-:Y:S05]  /*2de0*/  RET.REL.NODEC R2 `(gluon_tcgen05) ;  /* 0xffffffd002847950 */ /* 0x000fea0003c3ffff */
        .weak           $__internal_2_$__cuda_sm10x_tcgen05_guardrail_trap_unallocated_columns_being_dealloced
        .type           $__internal_2_$__cuda_sm10x_tcgen05_guardrail_trap_unallocated_columns_being_dealloced,@function
        .size           $__internal_2_$__cuda_sm10x_tcgen05_guardrail_trap_unallocated_columns_being_dealloced,(.L_x_81 - $__internal_2_$__cuda_sm10x_tcgen05_guardrail_trap_unallocated_columns_being_dealloced)
$__internal_2_$__cuda_sm10x_tcgen05_guardrail_trap_unallocated_columns_being_dealloced:
[----:B------:R-:W-:Y:S05]  /*2df0*/  BPT.TRAP 0x1 ;  /* 0x000000040000795c */ /* 0x000fea0000300000 */
[----:B------:R-:W-:-:S04]  /*2e00*/  IMAD.MOV.U32 R3, RZ, RZ, 0x0 ;  /* 0x00000000ff037424 */ /* 0x000fc800078e00ff */
[----:B------:R-:W-:Y:S05]  /*2e10*/  RET.REL.NODEC R2 `(gluon_tcgen05) ;  /* 0xffffffd002787950 */ /* 0x000fea0003c3ffff */
.L_x_78:
[----:B------:R-:W-:-:S00]  /*2e20*/  BRA `(.L_x_78) ;  /* 0xfffffffc00fc7947 */ /* 0x000fc0000383ffff */
[----:B------:R-:W-:-:S00]  /*2e30*/  NOP ;  /* 0x0000000000007918 */ /* 0x000fc00000000000 */
        /* <DEDUP_REMOVED lines=12> */
.L_x_81:


//--------------------- .nv.shared.gluon_tcgen05  --------------------------
	.section	.nv.shared.gluon_tcgen05,"aw",@nobits
	.sectionflags	@""
	.align	16
	.zero		1024


//--------------------- .nv.shared.reserved.0     --------------------------
	.section	.nv.shared.reserved.0,"aw",@nobits
	.align	8
	.weak		__nv_reservedSMEM_offset_0_alias
	.size		__nv_reservedSMEM_offset_0_alias, 0, 64
	.other		__nv_reservedSMEM_offset_0_alias,@"STO_CUDA_RESERVED_SHARED STV_DEFAULT"
__nv_reservedSMEM_offset_0_alias:
	.zero		0
.nv.shared.reserved.0:
	.zero		64
	.weak		__nv_reservedSMEM_allocation_phase
	.type		__nv_reservedSMEM_allocation_phase,@object
	.size		__nv_reservedSMEM_allocation_phase,(.L_0 - __nv_reservedSMEM_allocation_phase)
__nv_reservedSMEM_allocation_phase:
	.zero		1
.L_0:
	.zero		7
	.weak		__nv_reservedSMEM_devtool_atexit_pc
	.type		__nv_reservedSMEM_devtool_atexit_pc,@object
	.size		__nv_reservedSMEM_devtool_atexit_pc,(__nv_reservedSMEM_allocation_mask - __nv_reservedSMEM_devtool_atexit_pc)
__nv_reservedSMEM_devtool_atexit_pc:
	.zero		8
	.weak		__nv_reservedSMEM_allocation_mask
	.type		__nv_reservedSMEM_allocation_mask,@object
	.size		__nv_reservedSMEM_allocation_mask,(.L_2 - __nv_reservedSMEM_allocation_mask)
__nv_reservedSMEM_allocation_mask:
	.zero		4
.L_2:


//--------------------- .nv.constant0.gluon_tcgen05 --------------------------
	.section	.nv.constant0.gluon_tcgen05,"a",@progbits
	.sectionflags	@""
	.align	4
.nv.constant0.gluon_tcgen05:
	.zero		976


//--------------------- SYMBOLS --------------------------

	.type		.nv.reservedSmem.offset0,@object
	.size		.nv.reservedSmem.offset0,0x4
	.type		.nv.reservedSmem.cap,@object
	.size		.nv.reservedSmem.cap,0x4
